	.target	sm_90a

	.elftype	@"ET_EXEC"


//--------------------- .note.nv.tkinfo           --------------------------
	.section	.note.nv.tkinfo,"",@"SHT_NOTE"
	.sectionflags	@"SHF_NOTE_NV_TKINFO"
	.tkinfo
        /*0018*/ 	.word	0x00000002
        /*0030*/ 	.string	""
        /*0030*/ 	.string	"ptxas"
        /*0030*/ 	.string	"Cuda compilation tools, release 13.0, V13.0.88"
        /*0030*/ 	.string	"Build cuda_13.0.r13.0/compiler.36424714_0"
        /*0030*/ 	.string	"-v  -suppress-debug-info  -lineinfo  -arch sm_90a "



//--------------------- .note.nv.cuinfo           --------------------------
	.section	.note.nv.cuinfo,"",@"SHT_NOTE"
	.sectionflags	@"SHF_NOTE_NV_CUINFO"
        /*0018*/ 	.short	0x0002
        /*001a*/ 	.short	0x005a
        /*001c*/ 	.short	0x0082
	.zero		2


//--------------------- .nv.info                  --------------------------
	.section	.nv.info,"",@"SHT_CUDA_INFO"
	.align	4


	//----- nvinfo : EIATTR_REGCOUNT
	.align		4
        /*0000*/ 	.byte	0x04, 0x2f
        /*0002*/ 	.short	(.L_1 - .L_0)
	.align		4
.L_0:
        /*0004*/ 	.word	index@(gluon_wgmma)
        /*0008*/ 	.word	0x000000ff


	//----- nvinfo : EIATTR_FRAME_SIZE
	.align		4
.L_1:
        /*000c*/ 	.byte	0x04, 0x11
        /*000e*/ 	.short	(.L_3 - .L_2)
	.align		4
.L_2:
        /*0010*/ 	.word	index@(gluon_wgmma)
        /*0014*/ 	.word	0x00000ac8


	//----- nvinfo : EIATTR_MIN_STACK_SIZE
	.align		4
.L_3:
        /*0018*/ 	.byte	0x04, 0x12
        /*001a*/ 	.short	(.L_5 - .L_4)
	.align		4
.L_4:
        /*001c*/ 	.word	index@(gluon_wgmma)
        /*0020*/ 	.word	0x00000ac8
.L_5:


//--------------------- .nv.compat                --------------------------
	.section	.nv.compat,"",@"SHT_CUDA_COMPAT_INFO"
	.align	4
        /*0000*/ 	.byte	0x02, 0x09, 0x01, 0x00, 0x02, 0x02, 0x04, 0x00, 0x02, 0x05, 0x05, 0x00, 0x03, 0x07, 0x01, 0x01
        /*0010*/ 	.byte	0x02, 0x03, 0x03, 0x00, 0x02, 0x06, 0x01, 0x00, 0x04, 0x0b, 0x08, 0x00, 0x00, 0x00, 0x00, 0x00
        /*0020*/ 	.byte	0x00, 0x00, 0x00, 0x00


//--------------------- .nv.info.gluon_wgmma      --------------------------
	.section	.nv.info.gluon_wgmma,"",@"SHT_CUDA_INFO"
	.sectionflags	@""
	.align	4


	//----- nvinfo : EIATTR_CUDA_API_VERSION
	.align		4
        /*0000*/ 	.byte	0x04, 0x37
        /*0002*/ 	.short	(.L_7 - .L_6)
.L_6:
        /*0004*/ 	.word	0x00000082


	//----- nvinfo : EIATTR_KPARAM_INFO
	.align		4
.L_7:
        /*0008*/ 	.byte	0x04, 0x17
        /*000a*/ 	.short	(.L_9 - .L_8)
.L_8:
        /*000c*/ 	.word	0x00000000
        /*0010*/ 	.short	0x000a
        /*0012*/ 	.short	0x0048
        /*0014*/ 	.byte	0x00, 0xf4, 0x21, 0x00


	//----- nvinfo : EIATTR_KPARAM_INFO
	.align		4
.L_9:
        /*0018*/ 	.byte	0x04, 0x17
        /*001a*/ 	.short	(.L_11 - .L_10)
.L_10:
        /*001c*/ 	.word	0x00000000
        /*0020*/ 	.short	0x0009
        /*0022*/ 	.short	0x0040
        /*0024*/ 	.byte	0x00, 0xf4, 0x21, 0x00


	//----- nvinfo : EIATTR_KPARAM_INFO
	.align		4
.L_11:
        /*0028*/ 	.byte	0x04, 0x17
        /*002a*/ 	.short	(.L_13 - .L_12)
.L_12:
        /*002c*/ 	.word	0x00000000
        /*0030*/ 	.short	0x0008
        /*0032*/ 	.short	0x0038
        /*0034*/ 	.byte	0x00, 0xf0, 0x21, 0x00


	//----- nvinfo : EIATTR_KPARAM_INFO
	.align		4
.L_13:
        /*0038*/ 	.byte	0x04, 0x17
        /*003a*/ 	.short	(.L_15 - .L_14)
.L_14:
        /*003c*/ 	.word	0x00000000
        /*0040*/ 	.short	0x0007
        /*0042*/ 	.short	0x0030
        /*0044*/ 	.byte	0x00, 0xf0, 0x21, 0x00


	//----- nvinfo : EIATTR_KPARAM_INFO
	.align		4
.L_15:
        /*0048*/ 	.byte	0x04, 0x17
        /*004a*/ 	.short	(.L_17 - .L_16)
.L_16:
        /*004c*/ 	.word	0x00000000
        /*0050*/ 	.short	0x0006
        /*0052*/ 	.short	0x0028
        /*0054*/ 	.byte	0x00, 0xf0, 0x21, 0x00


	//----- nvinfo : EIATTR_KPARAM_INFO
	.align		4
.L_17:
        /*0058*/ 	.byte	0x04, 0x17
        /*005a*/ 	.short	(.L_19 - .L_18)
.L_18:
        /*005c*/ 	.word	0x00000000
        /*0060*/ 	.short	0x0005
        /*0062*/ 	.short	0x0020
        /*0064*/ 	.byte	0x00, 0xf0, 0x11, 0x00


	//----- nvinfo : EIATTR_KPARAM_INFO
	.align		4
.L_19:
        /*0068*/ 	.byte	0x04, 0x17
        /*006a*/ 	.short	(.L_21 - .L_20)
.L_20:
        /*006c*/ 	.word	0x00000000
        /*0070*/ 	.short	0x0004
        /*0072*/ 	.short	0x001c
        /*0074*/ 	.byte	0x00, 0xf0, 0x11, 0x00


	//----- nvinfo : EIATTR_KPARAM_INFO
	.align		4
.L_21:
        /*0078*/ 	.byte	0x04, 0x17
        /*007a*/ 	.short	(.L_23 - .L_22)
.L_22:
        /*007c*/ 	.word	0x00000000
        /*0080*/ 	.short	0x0003
        /*0082*/ 	.short	0x0018
        /*0084*/ 	.byte	0x00, 0xf0, 0x11, 0x00


	//----- nvinfo : EIATTR_KPARAM_INFO
	.align		4
.L_23:
        /*0088*/ 	.byte	0x04, 0x17
        /*008a*/ 	.short	(.L_25 - .L_24)
.L_24:
        /*008c*/ 	.word	0x00000000
        /*0090*/ 	.short	0x0002
        /*0092*/ 	.short	0x0010
        /*0094*/ 	.byte	0x00, 0xf4, 0x21, 0x00


	//----- nvinfo : EIATTR_KPARAM_INFO
	.align		4
.L_25:
        /*0098*/ 	.byte	0x04, 0x17
        /*009a*/ 	.short	(.L_27 - .L_26)
.L_26:
        /*009c*/ 	.word	0x00000000
        /*00a0*/ 	.short	0x0001
        /*00a2*/ 	.short	0x0008
        /*00a4*/ 	.byte	0x00, 0xf4, 0x21, 0x00


	//----- nvinfo : EIATTR_KPARAM_INFO
	.align		4
.L_27:
        /*00a8*/ 	.byte	0x04, 0x17
        /*00aa*/ 	.short	(.L_29 - .L_28)
.L_28:
        /*00ac*/ 	.word	0x00000000
        /*00b0*/ 	.short	0x0000
        /*00b2*/ 	.short	0x0000
        /*00b4*/ 	.byte	0x00, 0xf4, 0x21, 0x00


	//----- nvinfo : EIATTR_SPARSE_MMA_MASK
	.align		4
.L_29:
        /*00b8*/ 	.byte	0x03, 0x50
        /*00ba*/ 	.short	0x0000


	//----- nvinfo : EIATTR_MAXREG_COUNT
	.align		4
        /*00bc*/ 	.byte	0x03, 0x1b
        /*00be*/ 	.short	0x00ff


	//----- nvinfo : EIATTR_NUM_BARRIERS
	.align		4
        /*00c0*/ 	.byte	0x02, 0x4c
        /*00c2*/ 	.byte	0x01
	.zero		1


	//----- nvinfo : EIATTR_ANNOTATIONS
	.align		4
        /*00c4*/ 	.byte	0x04, 0x55
        /*00c6*/ 	.short	(.L_31 - .L_30)


	//   ....[0]....
.L_30:
        /*00c8*/ 	.word	0x00000001
        /*00cc*/ 	.byte	0xa0, 0x10, 0x00, 0x00, 0x01, 0x00, 0x00, 0x00, 0xe0, 0x10, 0x00, 0x00, 0x01, 0x00, 0x00, 0x00
        /* <DEDUP_REMOVED lines=1040> */
        /*41dc*/ 	.byte	0x60, 0xc5, 0x00, 0x00, 0x01, 0x00, 0x00, 0x00, 0x70, 0xc5, 0x00, 0x00


	//----- nvinfo : EIATTR_MERCURY_ISA_VERSION
	.align		4
.L_31:
        /*41e8*/ 	.byte	0x03, 0x5f
        /*41ea*/ 	.short	0x0101


	//----- nvinfo : EIATTR_INT_WARP_WIDE_INSTR_OFFSETS
	.align		4
        /*41ec*/ 	.byte	0x04, 0x31
        /*41ee*/ 	.short	(.L_33 - .L_32)


	//   ....[0]....
.L_32:
        /*41f0*/ 	.word	0x00002d20


	//   ....[1]....
        /*41f4*/ 	.word	0x00002d40


	//   ....[2]....
        /*41f8*/ 	.word	0x00002d50


	//   ....[3]....
        /*41fc*/ 	.word	0x00002d60


	//   ....[4]....
        /*4200*/ 	.word	0x00002e70


	//   ....[5]....
        /*4204*/ 	.word	0x00004d20


	//   ....[6]....
        /*4208*/ 	.word	0x00004d30


	//   ....[7]....
        /*420c*/ 	.word	0x00004d40


	//   ....[8]....
        /*4210*/ 	.word	0x00004d50


	//   ....[9]....
        /*4214*/ 	.word	0x0000cac0


	//   ....[10]....
        /*4218*/ 	.word	0x0000cad0


	//----- nvinfo : EIATTR_COOP_GROUP_MASK_REGIDS
	.align		4
.L_33:
        /*421c*/ 	.byte	0x04, 0x29
        /*421e*/ 	.short	(.L_35 - .L_34)


	//   ....[0]....
.L_34:
        /*4220*/ 	.word	0xffffffff


	//   ....[1]....
        /*4224*/ 	.word	0xffffffff


	//   ....[2]....
        /*4228*/ 	.word	0xffffffff


	//----- nvinfo : EIATTR_COOP_GROUP_INSTR_OFFSETS
	.align		4
.L_35:
        /*422c*/ 	.byte	0x04, 0x28
        /*422e*/ 	.short	(.L_37 - .L_36)


	//   ....[0]....
.L_36:
        /*4230*/ 	.word	0x00000160


	//   ....[1]....
        /*4234*/ 	.word	0x000006f0


	//   ....[2]....
        /*4238*/ 	.word	0x00000cc0


	//----- nvinfo : EIATTR_MBARRIER_INSTR_OFFSETS
	.align		4
.L_37:
        /*423c*/ 	.byte	0x04, 0x39
        /*423e*/ 	.short	(.L_39 - .L_38)


	//   ....[0]....
.L_38:
        /*4240*/ 	.word	0x00002ed0
        /*4244*/ 	.word	0x000000ff
        /*4248*/ 	.word	0x00040000
        /*424c*/ 	.short	0x0100
        /*424e*/ 	.byte	0x2a
	.zero		1


	//   ....[1]....
        /*4250*/ 	.word	0x00002f70
        /*4254*/ 	.word	0x000000ff
        /*4258*/ 	.word	0x00040008
        /*425c*/ 	.short	0x0100
        /*425e*/ 	.byte	0x2a
	.zero		1


	//   ....[2]....
        /*4260*/ 	.word	0x00002f90
        /*4264*/ 	.word	0x000000ff
        /*4268*/ 	.word	0x00040010
        /*426c*/ 	.short	0x0100
        /*426e*/ 	.byte	0x2a
	.zero		1


	//   ....[3]....
        /*4270*/ 	.word	0x00002fb0
        /*4274*/ 	.word	0x000000ff
        /*4278*/ 	.word	0x00040018
        /*427c*/ 	.short	0x0100
        /*427e*/ 	.byte	0x2a
	.zero		1


	//   ....[4]....
        /*4280*/ 	.word	0x00004e30
        /*4284*/ 	.word	0x000000ff
        /*4288*/ 	.word	0x00040000
        /*428c*/ 	.short	0x010a
        /*428e*/ 	.byte	0x18
	.zero		1


	//   ....[5]....
        /*4290*/ 	.word	0x000085d0
        /*4294*/ 	.word	0x000000ff
        /*4298*/ 	.word	0x00040000
        /*429c*/ 	.short	0x0108
        /*429e*/ 	.byte	0x2a
	.zero		1


	//   ....[6]....
        /*42a0*/ 	.word	0x00008740
        /*42a4*/ 	.word	0x000000ff
        /*42a8*/ 	.word	0x00040008
        /*42ac*/ 	.short	0x0108
        /*42ae*/ 	.byte	0x2a
	.zero		1


	//   ....[7]....
        /*42b0*/ 	.word	0x000087c0
        /*42b4*/ 	.word	0x000000ff
        /*42b8*/ 	.word	0x00040010
        /*42bc*/ 	.short	0x0108
        /*42be*/ 	.byte	0x2a
	.zero		1


	//   ....[8]....
        /*42c0*/ 	.word	0x00008860
        /*42c4*/ 	.word	0x000000ff
        /*42c8*/ 	.word	0x00040018
        /*42cc*/ 	.short	0x0108
        /*42ce*/ 	.byte	0x2a
	.zero		1


	//   ....[9]....
        /*42d0*/ 	.word	0x0000cb60
        /*42d4*/ 	.word	0x000000ff
        /*42d8*/ 	.word	0x00040000
        /*42dc*/ 	.short	0x010a
        /*42de*/ 	.byte	0x18
	.zero		1


	//----- nvinfo : EIATTR_NUM_MBARRIERS
	.align		4
.L_39:
        /*42e0*/ 	.byte	0x03, 0x38
        /*42e2*/ 	.short	0x0004


	//----- nvinfo : EIATTR_EXIT_INSTR_OFFSETS
	.align		4
        /*42e4*/ 	.byte	0x04, 0x1c
        /*42e6*/ 	.short	(.L_41 - .L_40)


	//   ....[0]....
.L_40:
        /*42e8*/ 	.word	0x0000cb50


	//----- nvinfo : EIATTR_REQNTID
	.align		4
.L_41:
        /*42ec*/ 	.byte	0x04, 0x10
        /*42ee*/ 	.short	(.L_43 - .L_42)
.L_42:
        /*42f0*/ 	.word	0x00000080
        /*42f4*/ 	.word	0x00000001
        /*42f8*/ 	.word	0x00000001


	//----- nvinfo : EIATTR_CRS_STACK_SIZE
	.align		4
.L_43:
        /*42fc*/ 	.byte	0x04, 0x1e
        /*42fe*/ 	.short	(.L_45 - .L_44)
.L_44:
        /*4300*/ 	.word	0x00000000


	//----- nvinfo : EIATTR_CBANK_PARAM_SIZE
	.align		4
.L_45:
        /*4304*/ 	.byte	0x03, 0x19
        /*4306*/ 	.short	0x0050


	//----- nvinfo : EIATTR_PARAM_CBANK
	.align		4
        /*4308*/ 	.byte	0x04, 0x0a
        /*430a*/ 	.short	(.L_47 - .L_46)
	.align		4
.L_46:
        /*430c*/ 	.word	index@(.nv.constant0.gluon_wgmma)
        /*4310*/ 	.short	0x0210
        /*4312*/ 	.short	0x0050


	//----- nvinfo : EIATTR_SW_WAR
	.align		4
.L_47:
        /*4314*/ 	.byte	0x04, 0x36
        /*4316*/ 	.short	(.L_49 - .L_48)
.L_48:
        /*4318*/ 	.word	0x00000008
.L_49:


//--------------------- .nv.callgraph             --------------------------
	.section	.nv.callgraph,"",@"SHT_CUDA_CALLGRAPH"
	.align	4
	.sectionentsize	8
	.align		4
        /*0000*/ 	.word	0x00000000
	.align		4
        /*0004*/ 	.word	0xffffffff
	.align		4
        /*0008*/ 	.word	0x00000000
	.align		4
        /*000c*/ 	.word	0xfffffffe
	.align		4
        /*0010*/ 	.word	0x00000000
	.align		4
        /*0014*/ 	.word	0xfffffffd
	.align		4
        /*0018*/ 	.word	0x00000000
	.align		4
        /*001c*/ 	.word	0xfffffffc


//--------------------- .text.gluon_wgmma         --------------------------
	.section	.text.gluon_wgmma,"ax",@progbits
	.align	128
        .global         gluon_wgmma
        .type           gluon_wgmma,@function
        .size           gluon_wgmma,(.L_x_53 - gluon_wgmma)
        .other          gluon_wgmma,@"STO_CUDA_ENTRY STV_DEFAULT"
gluon_wgmma:
.text.gluon_wgmma:
[----:B------:R-:W1:Y:S01]  /*0000*/  LDC R1, c[0x0][0x28] ;  /* 0x00000a00ff017b82 */ /* 0x000e620000000800 */
[----:B------:R-:W2:Y:S07]  /*0010*/  S2R R0, SR_TID.X ;  /* 0x0000000000007919 */ /* 0x000eae0000002100 */
[----:B------:R-:W3:Y:S01]  /*0020*/  S2UR UR6, SR_CgaCtaId ;  /* 0x00000000000679c3 */ /* 0x000ee20000008800 */
[----:B------:R-:W-:Y:S01]  /*0030*/  UMOV UR42, 0x400 ;  /* 0x00000400002a7882 */ /* 0x000fe20000000000 */
[----:B------:R-:W-:Y:S01]  /*0040*/  ULDC UR8, c[0x0][0xc] ;  /* 0x0000030000087ab9 */ /* 0x000fe20000000800 */
[----:B------:R-:W-:Y:S01]  /*0050*/  ULDC.64 UR12, c[0x0][0x250] ;  /* 0x00009400000c7ab9 */ /* 0x000fe20000000a00 */
[----:B------:R-:W-:Y:S01]  /*0060*/  UMOV UR41, URZ ;  /* 0x0000003f00297c82 */ /* 0x000fe20008000000 */
[----:B------:R-:W-:Y:S01]  /*0070*/  BSSY B0, `(.L_x_0) ;  /* 0x000001e000007945 */ /* 0x000fe20003800000 */
[----:B-1----:R-:W-:-:S02]  /*0080*/  VIADD R1, R1, 0xfffff538 ;  /* 0xfffff53801017836 */ /* 0x002fc40000000000 */
[----:B------:R-:W1:Y:S08]  /*0090*/  LDC R10, c[0x0][0x230] ;  /* 0x00008c00ff0a7b82 */ /* 0x000e700000000800 */
[----:B------:R-:W-:Y:S08]  /*00a0*/  S2UR UR4, SR_CTAID.Y ;  /* 0x00000000000479c3 */ /* 0x000ff00000002600 */
[----:B------:R-:W4:Y:S01]  /*00b0*/  S2UR UR7, SR_CTAID.Z ;  /* 0x00000000000779c3 */ /* 0x000f220000002700 */
[----:B---3--:R-:W-:-:S03]  /*00c0*/  ULEA UR42, UR6, UR42, 0x18 ;  /* 0x0000002a062a7291 */ /* 0x008fc6000f8ec03f */
[----:B------:R-:W-:Y:S01]  /*00d0*/  ULDC UR6, c[0x0][0x10] ;  /* 0x0000040000067ab9 */ /* 0x000fe20000000800 */
[----:B--2---:R-:W-:-:S03]  /*00e0*/  LOP3.LUT R0, R0, 0x7f, RZ, 0xc0, !PT ;  /* 0x0000007f00007812 */ /* 0x004fc600078ec0ff */
[----:B------:R-:W2:Y:S01]  /*00f0*/  S2UR UR5, SR_CTAID.X ;  /* 0x00000000000579c3 */ /* 0x000ea20000002500 */
[----:B-1----:R-:W-:Y:S01]  /*0100*/  VIADD R4, R10, 0xffffffff ;  /* 0xffffffff0a047836 */ /* 0x002fe20000000000 */
[C---:B------:R-:W-:Y:S02]  /*0110*/  ISETP.GE.U32.AND P0, PT, R0.reuse, 0x20, PT ;  /* 0x000000200000780c */ /* 0x040fe40003f06070 */
[C---:B------:R-:W-:Y:S02]  /*0120*/  ISETP.NE.U32.AND P2, PT, R0.reuse, RZ, PT ;  /* 0x000000ff0000720c */ /* 0x040fe40003f45070 */
[----:B------:R-:W-:Y:S02]  /*0130*/  LEA R0, R0, UR42, 0x2 ;  /* 0x0000002a00007c11 */ /* 0x000fe4000f8e10ff */
[----:B------:R-:W1:Y:S07]  /*0140*/  LDC R5, c[0x0][0x228] ;  /* 0x00008a00ff057b82 */ /* 0x000e6e0000000800 */
[----:B------:R3:W-:Y:S01]  /*0150*/  @!P0 STS [R0], RZ ;  /* 0x000000ff00008388 */ /* 0x0007e20000000800 */
[----:B------:R-:W-:-:S03]  /*0160*/  NOP ;  /* 0x0000000000007918 */ /* 0x000fc60000000000 */
[----:B------:R3:W-:Y:S01]  /*0170*/  @!P2 STS [UR42+0x20], R4 ;  /* 0x00002004ff00a988 */ /* 0x0007e2000800082a */
[----:B----4-:R-:W-:-:S04]  /*0180*/  UIMAD UR6, UR7, UR6, UR4 ;  /* 0x00000006070672a4 */ /* 0x010fc8000f8e0204 */
[----:B--2---:R-:W-:-:S04]  /*0190*/  UIMAD UR6, UR6, UR8, UR5 ;  /* 0x00000008060672a4 */ /* 0x004fc8000f8e0205 */
[----:B------:R-:W-:Y:S01]  /*01a0*/  UIMAD UR10, UR6, 0x180, URZ ;  /* 0x00000180060a78a4 */ /* 0x000fe2000f8e023f */
[----:B-1----:R-:W-:-:S03]  /*01b0*/  VIADD R5, R5, 0xffffffff ;  /* 0xffffffff05057836 */ /* 0x002fc60000000000 */
[----:B------:R-:W-:-:S04]  /*01c0*/  UIADD3 UR6, UP0, UR10, UR12, URZ ;  /* 0x0000000c0a067290 */ /* 0x000fc8000ff1e03f */
[----:B------:R-:W-:Y:S01]  /*01d0*/  ULEA.HI.X.SX32 UR7, UR10, UR13, 0x1, UP0 ;  /* 0x0000000d0a077291 */ /* 0x000fe200080f0e3f */
[----:B---3--:R-:W-:Y:S11]  /*01e0*/  @P2 BRA `(.L_x_1) ;  /* 0x0000000000182947 */ /* 0x008ff60003800000 */
[----:B------:R-:W1:Y:S01]  /*01f0*/  LDS R2, [UR42+0x8] ;  /* 0x0000082aff027984 */ /* 0x000e620008000800 */
[----:B------:R-:W2:Y:S01]  /*0200*/  LDC.64 R6, c[0x0][0x210] ;  /* 0x00008400ff067b82 */ /* 0x000ea20000000a00 */
[----:B------:R-:W-:Y:S02]  /*0210*/  IMAD.MOV.U32 R3, RZ, RZ, 0x70 ;  /* 0x00000070ff037424 */ /* 0x000fe400078e00ff */
[----:B--2---:R2:W-:Y:S03]  /*0220*/  STS.64 [UR42], R6 ;  /* 0x00000006ff007988 */ /* 0x0045e60008000a2a */
[----:B-1----:R-:W-:-:S05]  /*0230*/  LOP3.LUT R2, R2, 0x10, R3, 0xd8, !PT ;  /* 0x0000001002027812 */ /* 0x002fca00078ed803 */
[----:B------:R2:W-:Y:S02]  /*0240*/  STS [UR42+0x8], R2 ;  /* 0x00000802ff007988 */ /* 0x0005e4000800082a */
.L_x_1:
[----:B------:R-:W-:Y:S05]  /*0250*/  BSYNC B0 ;  /* 0x0000000000007941 */ /* 0x000fea0003800000 */
.L_x_0:
[----:B------:R-:W-:Y:S04]  /*0260*/  BSSY B0, `(.L_x_2) ;  /* 0x000000a000007945 */ /* 0x000fe80003800000 */
[----:B------:R-:W-:Y:S05]  /*0270*/  @P2 BRA `(.L_x_3) ;  /* 0x0000000000202947 */ /* 0x000fea0003800000 */
[----:B--2---:R-:W1:Y:S01]  /*0280*/  LDS R2, [UR42+0x34] ;  /* 0x0000342aff027984 */ /* 0x004e620008000800 */
[----:B------:R-:W-:Y:S02]  /*0290*/  IMAD.MOV.U32 R3, RZ, RZ, 0x7f000000 ;  /* 0x7f000000ff037424 */ /* 0x000fe400078e00ff */
[----:B------:R-:W-:Y:S01]  /*02a0*/  @!P2 IMAD.MOV.U32 R6, RZ, RZ, 0xff ;  /* 0x000000ffff06a424 */ /* 0x000fe200078e00ff */
[----:B------:R-:W2:Y:S02]  /*02b0*/  @!P2 LDS R7, [UR42+0x38] ;  /* 0x0000382aff07a984 */ /* 0x000ea40008000800 */
[----:B-1----:R-:W-:Y:S02]  /*02c0*/  LOP3.LUT R2, R2, 0xff000000, R3, 0xb8, !PT ;  /* 0xff00000002027812 */ /* 0x002fe400078eb803 */
[----:B--2---:R-:W-:-:S03]  /*02d0*/  @!P2 LOP3.LUT R3, R7, 0xff, R6, 0xb8, !PT ;  /* 0x000000ff0703a812 */ /* 0x004fc600078eb806 */
[----:B------:R1:W-:Y:S04]  /*02e0*/  STS [UR42+0x34], R2 ;  /* 0x00003402ff007988 */ /* 0x0003e8000800082a */
[----:B------:R1:W-:Y:S02]  /*02f0*/  @!P2 STS [UR42+0x38], R3 ;  /* 0x00003803ff00a988 */ /* 0x0003e4000800082a */
.L_x_3:
[----:B------:R-:W-:Y:S05]  /*0300*/  BSYNC B0 ;  /* 0x0000000000007941 */ /* 0x000fea0003800000 */
.L_x_2:
[----:B------:R-:W-:Y:S04]  /*0310*/  BSSY B0, `(.L_x_4) ;  /* 0x000000a000007945 */ /* 0x000fe80003800000 */
[----:B------:R-:W-:Y:S05]  /*0320*/  @P2 BRA `(.L_x_5) ;  /* 0x0000000000202947 */ /* 0x000fea0003800000 */
[----:B-12---:R-:W1:Y:S01]  /*0330*/  LDS R2, [UR42+0x1c] ;  /* 0x00001c2aff027984 */ /* 0x006e620008000800 */
[----:B------:R-:W2:Y:S03]  /*0340*/  LDC.64 R8, c[0x0][0x238] ;  /* 0x00008e00ff087b82 */ /* 0x000ea60000000a00 */
[----:B------:R3:W-:Y:S01]  /*0350*/  STS [UR42+0x24], R5 ;  /* 0x00002405ff007988 */ /* 0x0007e2000800082a */
[--C-:B--2---:R-:W-:Y:S02]  /*0360*/  SHF.R.U32.HI R7, RZ, 0x4, R9.reuse ;  /* 0x00000004ff077819 */ /* 0x104fe40000011609 */
[----:B------:R-:W-:-:S05]  /*0370*/  SHF.R.U64 R3, R8, 0x4, R9 ;  /* 0x0000000408037819 */ /* 0x000fca0000001209 */
[----:B------:R3:W-:Y:S01]  /*0380*/  STS [UR42+0xc], R3 ;  /* 0x00000c03ff007988 */ /* 0x0007e2000800082a */
[----:B-1----:R-:W-:-:S05]  /*0390*/  LOP3.LUT R2, R2, 0xf, R7, 0xb8, !PT ;  /* 0x0000000f02027812 */ /* 0x002fca00078eb807 */
[----:B------:R3:W-:Y:S02]  /*03a0*/  STS [UR42+0x1c], R2 ;  /* 0x00001c02ff007988 */ /* 0x0007e4000800082a */
.L_x_5:
[----:B------:R-:W-:Y:S05]  /*03b0*/  BSYNC B0 ;  /* 0x0000000000007941 */ /* 0x000fea0003800000 */
.L_x_4:
[----:B------:R-:W-:Y:S04]  /*03c0*/  BSSY B1, `(.L_x_6) ;  /* 0x000001d000017945 */ /* 0x000fe80003800000 */
[----:B------:R-:W-:Y:S04]  /*03d0*/  BSSY B0, `(.L_x_7) ;  /* 0x0000018000007945 */ /* 0x000fe80003800000 */
[----:B------:R-:W-:Y:S05]  /*03e0*/  @P2 BRA `(.L_x_8) ;  /* 0x00000000001c2947 */ /* 0x000fea0003800000 */
[----:B-123--:R-:W1:Y:S02]  /*03f0*/  LDS R2, [UR42+0x34] ;  /* 0x0000342aff027984 */ /* 0x00ee640008000800 */
[----:B-1----:R-:W-:-:S05]  /*0400*/  LOP3.LUT R2, R2, 0x7, RZ, 0xb8, !PT ;  /* 0x0000000702027812 */ /* 0x002fca00078eb8ff */
[----:B------:R1:W-:Y:S01]  /*0410*/  STS [UR42+0x34], R2 ;  /* 0x00003402ff007988 */ /* 0x0003e2000800082a */
[----:B------:R-:W-:Y:S05]  /*0420*/  @P2 BRA `(.L_x_9) ;  /* 0x00000000001c2947 */ /* 0x000fea0003800000 */
[----:B-1----:R-:W1:Y:S02]  /*0430*/  LDS R2, [UR42+0x34] ;  /* 0x0000342aff027984 */ /* 0x002e640008000800 */
[----:B-1----:R-:W-:-:S05]  /*0440*/  LOP3.LUT R2, R2, 0x38, RZ, 0xb8, !PT ;  /* 0x0000003802027812 */ /* 0x002fca00078eb8ff */
[----:B------:R4:W-:Y:S02]  /*0450*/  STS [UR42+0x34], R2 ;  /* 0x00003402ff007988 */ /* 0x0009e4000800082a */
.L_x_8:
[----:B------:R-:W-:Y:S05]  /*0460*/  @P2 BRA `(.L_x_10) ;  /* 0x00000000001c2947 */ /* 0x000fea0003800000 */
[----:B-1234-:R-:W1:Y:S02]  /*0470*/  LDS R2, [UR42+0x8] ;  /* 0x0000082aff027984 */ /* 0x01ee640008000800 */
[----:B-1----:R-:W-:-:S05]  /*0480*/  LOP3.LUT R2, R2, 0x780, RZ, 0xb8, !PT ;  /* 0x0000078002027812 */ /* 0x002fca00078eb8ff */
[----:B------:R2:W-:Y:S02]  /*0490*/  STS [UR42+0x8], R2 ;  /* 0x00000802ff007988 */ /* 0x0005e4000800082a */
.L_x_9:
[----:B------:R-:W-:Y:S05]  /*04a0*/  @P2 BRA `(.L_x_11) ;  /* 0x0000000000282947 */ /* 0x000fea0003800000 */
[----:B-12---:R-:W1:Y:S02]  /*04b0*/  LDS R2, [UR42+0x8] ;  /* 0x0000082aff027984 */ /* 0x006e640008000800 */
[----:B-1----:R-:W-:-:S05]  /*04c0*/  LOP3.LUT R2, R2, 0x1800, RZ, 0xb8, !PT ;  /* 0x0000180002027812 */ /* 0x002fca00078eb8ff */
[----:B------:R1:W-:Y:S02]  /*04d0*/  STS [UR42+0x8], R2 ;  /* 0x00000802ff007988 */ /* 0x0003e4000800082a */
.L_x_10:
[----:B------:R-:W-:Y:S05]  /*04e0*/  @P2 BREAK B0 ;  /* 0x0000000000002942 */ /* 0x000fea0003800000 */
[----:B------:R-:W-:Y:S05]  /*04f0*/  @P2 BRA `(.L_x_12) ;  /* 0x0000000000242947 */ /* 0x000fea0003800000 */
[----:B-1-3--:R-:W1:Y:S01]  /*0500*/  LDS R3, [UR42+0x8] ;  /* 0x0000082aff037984 */ /* 0x00ae620008000800 */
[----:B--2-4-:R-:W-:-:S05]  /*0510*/  IMAD.MOV.U32 R2, RZ, RZ, 0x6000 ;  /* 0x00006000ff027424 */ /* 0x014fca00078e00ff */
[----:B-1----:R-:W-:-:S04]  /*0520*/  LOP3.LUT R2, R3, 0x6000, R2, 0xd8, !PT ;  /* 0x0000600003027812 */ /* 0x002fc800078ed802 */
[----:B------:R-:W-:-:S05]  /*0530*/  LOP3.LUT R2, R2, 0x400000, RZ, 0xb8, !PT ;  /* 0x0040000002027812 */ /* 0x000fca00078eb8ff */
[----:B------:R3:W-:Y:S02]  /*0540*/  STS [UR42+0x8], R2 ;  /* 0x00000802ff007988 */ /* 0x0007e4000800082a */
.L_x_11:
[----:B------:R-:W-:Y:S05]  /*0550*/  BSYNC B0 ;  /* 0x0000000000007941 */ /* 0x000fea0003800000 */
.L_x_7:
[----:B-123--:R-:W1:Y:S02]  /*0560*/  @!P2 LDS R2, [UR42+0x8] ;  /* 0x0000082aff02a984 */ /* 0x00ee640008000800 */
[----:B-1----:R-:W-:-:S05]  /*0570*/  @!P2 LOP3.LUT R2, R2, 0x8000, RZ, 0xb8, !PT ;  /* 0x000080000202a812 */ /* 0x002fca00078eb8ff */
[----:B------:R1:W-:Y:S02]  /*0580*/  @!P2 STS [UR42+0x8], R2 ;  /* 0x00000802ff00a988 */ /* 0x0003e4000800082a */
.L_x_12:
[----:B------:R-:W-:Y:S05]  /*0590*/  BSYNC B1 ;  /* 0x0000000000017941 */ /* 0x000fea0003800000 */
.L_x_6:
[----:B------:R-:W-:Y:S05]  /*05a0*/  WARPSYNC.ALL ;  /* 0x0000000000007948 */ /* 0x000fea0003800000 */
[----:B------:R-:W-:Y:S05]  /*05b0*/  @P0 BRA `(.L_x_13) ;  /* 0x0000000000280947 */ /* 0x000fea0003800000 */
[----:B-1234-:R-:W1:Y:S01]  /*05c0*/  S2R R2, SR_LANEID ;  /* 0x0000000000027919 */ /* 0x01ee620000000000 */
[----:B------:R-:W-:Y:S05]  /*05d0*/  WARPSYNC.ALL ;  /* 0x0000000000007948 */ /* 0x000fea0003800000 */
[----:B-1----:R-:W-:-:S05]  /*05e0*/  IMAD.SHL.U32 R6, R2, 0x4, RZ ;  /* 0x0000000402067824 */ /* 0x002fca00078e00ff */
[----:B------:R-:W1:Y:S01]  /*05f0*/  LDS R7, [R6+UR42] ;  /* 0x0000002a06077984 */ /* 0x000e620008000800 */
[----:B------:R-:W-:-:S05]  /*0600*/  IADD3 R2, P1, R6, UR6, RZ ;  /* 0x0000000606027c10 */ /* 0x000fca000ff3e0ff */
[----:B------:R-:W-:-:S05]  /*0610*/  IMAD.X R3, RZ, RZ, UR7, P1 ;  /* 0x00000007ff037e24 */ /* 0x000fca00088e06ff */
[----:B-1----:R1:W5:Y:S01]  /*0620*/  ATOMG.E.EXCH.STRONG.GPU PT, RZ, [R2], R7 ;  /* 0x0000000702ff73a8 */ /* 0x00236200041ee100 */
[----:B------:R-:W-:-:S04]  /*0630*/  DEPBAR {5,4,3,2,1,0} ;  /* 0x0000003f0000791a */ /* 0x000fc80000000000 */
[----:B------:R1:W-:Y:S01]  /*0640*/  UTMACCTL.IV [UR6] ;  /* 0x00000000060079b9 */ /* 0x0003e20008000000 */
[----:B------:R-:W-:Y:S01]  /*0650*/  NOP ;  /* 0x0000000000007918 */ /* 0x000fe20000000000 */
.L_x_13:
[----:B------:R-:W-:Y:S05]  /*0660*/  @P0 BRA `(.L_x_14) ;  /* 0x00000000000c0947 */ /* 0x000fea0003800000 */
[----:B------:R0:W-:Y:S01]  /*0670*/  UTMACMDFLUSH ;  /* 0x00000000000079b7 */ /* 0x0001e20000000000 */
[----:B------:R-:W-:Y:S05]  /*0680*/  @P0 BRA `(.L_x_14) ;  /* 0x0000000000040947 */ /* 0x000fea0003800000 */
[----:B------:R-:W-:-:S04]  /*0690*/  DEPBAR.LE SB0, 0x0 ;  /* 0x000080000000791a */ /* 0x000fc80000000000 */
.L_x_14:
[----:B------:R-:W-:Y:S05]  /*06a0*/  WARPSYNC.ALL ;  /* 0x0000000000007948 */ /* 0x000fea0003800000 */
[----:B-----5:R-:W-:Y:S06]  /*06b0*/  BAR.SYNC.DEFER_BLOCKING 0x0 ;  /* 0x0000000000007b1d */ /* 0x020fec0000010000 */
[----:B------:R-:W-:Y:S02]  /*06c0*/  BSSY B1, `(.L_x_15) ;  /* 0x000000b000017945 */ /* 0x000fe40003800000 */
[----:B------:R-:W-:Y:S06]  /*06d0*/  BAR.SYNC.DEFER_BLOCKING 0x0 ;  /* 0x0000000000007b1d */ /* 0x000fec0000010000 */
[----:B------:R1:W-:Y:S01]  /*06e0*/  @!P0 STS [R0], RZ ;  /* 0x000000ff00008388 */ /* 0x0003e20000000800 */
[----:B------:R-:W-:Y:S01]  /*06f0*/  NOP ;  /* 0x0000000000007918 */ /* 0x000fe20000000000 */
[----:B------:R-:W-:Y:S05]  /*0700*/  @P2 BRA `(.L_x_16) ;  /* 0x0000000000182947 */ /* 0x000fea0003800000 */
[----:B-1234-:R-:W1:Y:S01]  /*0710*/  LDS R2, [UR42+0x8] ;  /* 0x0000082aff027984 */ /* 0x01ee620008000800 */
[----:B------:R-:W2:Y:S01]  /*0720*/  LDC.64 R6, c[0x0][0x218] ;  /* 0x00008600ff067b82 */ /* 0x000ea20000000a00 */
[----:B------:R-:W-:Y:S02]  /*0730*/  IMAD.MOV.U32 R3, RZ, RZ, 0x70 ;  /* 0x00000070ff037424 */ /* 0x000fe400078e00ff */
[----:B--2---:R2:W-:Y:S03]  /*0740*/  STS.64 [UR42], R6 ;  /* 0x00000006ff007988 */ /* 0x0045e60008000a2a */
[----:B-1----:R-:W-:-:S05]  /*0750*/  LOP3.LUT R2, R2, 0x10, R3, 0xd8, !PT ;  /* 0x0000001002027812 */ /* 0x002fca00078ed803 */
[----:B------:R2:W-:Y:S02]  /*0760*/  STS [UR42+0x8], R2 ;  /* 0x00000802ff007988 */ /* 0x0005e4000800082a */
.L_x_16:
[----:B-1----:R-:W-:Y:S05]  /*0770*/  BSYNC B1 ;  /* 0x0000000000017941 */ /* 0x002fea0003800000 */
.L_x_15:
[----:B------:R-:W-:Y:S04]  /*0780*/  BSSY B2, `(.L_x_17) ;  /* 0x000000f000027945 */ /* 0x000fe80003800000 */
[----:B------:R-:W-:Y:S04]  /*0790*/  BSSY B1, `(.L_x_18) ;  /* 0x000000c000017945 */ /* 0x000fe80003800000 */
[----:B------:R-:W-:Y:S05]  /*07a0*/  @P2 BRA `(.L_x_19) ;  /* 0x0000000000282947 */ /* 0x000fea0003800000 */
[----:B--234-:R-:W1:Y:S01]  /*07b0*/  LDS R2, [UR42+0x34] ;  /* 0x0000342aff027984 */ /* 0x01ce620008000800 */
[----:B------:R-:W-:Y:S01]  /*07c0*/  IMAD.MOV.U32 R3, RZ, RZ, 0x7f000000 ;  /* 0x7f000000ff037424 */ /* 0x000fe200078e00ff */
[----:B------:R-:W-:Y:S05]  /*07d0*/  @P2 BREAK B1 ;  /* 0x0000000000012942 */ /* 0x000fea0003800000 */
[----:B-1----:R-:W-:-:S05]  /*07e0*/  LOP3.LUT R2, R2, 0xff000000, R3, 0xb8, !PT ;  /* 0xff00000002027812 */ /* 0x002fca00078eb803 */
[----:B------:R1:W-:Y:S01]  /*07f0*/  STS [UR42+0x34], R2 ;  /* 0x00003402ff007988 */ /* 0x0003e2000800082a */
[----:B------:R-:W-:Y:S05]  /*0800*/  @P2 BRA `(.L_x_20) ;  /* 0x0000000000182947 */ /* 0x000fea0003800000 */
[----:B-1----:R-:W1:Y:S01]  /*0810*/  LDS R2, [UR42+0x38] ;  /* 0x0000382aff027984 */ /* 0x002e620008000800 */
[----:B------:R-:W-:-:S05]  /*0820*/  IMAD.MOV.U32 R3, RZ, RZ, 0xff ;  /* 0x000000ffff037424 */ /* 0x000fca00078e00ff */
[----:B-1----:R-:W-:-:S05]  /*0830*/  LOP3.LUT R2, R2, 0xff, R3, 0xb8, !PT ;  /* 0x000000ff02027812 */ /* 0x002fca00078eb803 */
[----:B------:R1:W-:Y:S02]  /*0840*/  STS [UR42+0x38], R2 ;  /* 0x00003802ff007988 */ /* 0x0003e4000800082a */
.L_x_19:
[----:B------:R-:W-:Y:S05]  /*0850*/  BSYNC B1 ;  /* 0x0000000000017941 */ /* 0x000fea0003800000 */
.L_x_18:
[----:B------:R1:W-:Y:S02]  /*0860*/  @!P2 STS [UR42+0x20], R4 ;  /* 0x00002004ff00a988 */ /* 0x0003e4000800082a */
.L_x_20:
[----:B------:R-:W-:Y:S05]  /*0870*/  BSYNC B2 ;  /* 0x0000000000027941 */ /* 0x000fea0003800000 */
.L_x_17:
[----:B------:R-:W-:Y:S05]  /*0880*/  WARPSYNC.ALL ;  /* 0x0000000000007948 */ /* 0x000fea0003800000 */
[----:B-1----:R-:W1:Y:S01]  /*0890*/  LDC R4, c[0x0][0x22c] ;  /* 0x00008b00ff047b82 */ /* 0x002e620000000800 */
[----:B------:R-:W-:Y:S01]  /*08a0*/  BSSY B2, `(.L_x_21) ;  /* 0x000000b000027945 */ /* 0x000fe20003800000 */
[----:B-1----:R-:W-:-:S03]  /*08b0*/  VIADD R4, R4, 0xffffffff ;  /* 0xffffffff04047836 */ /* 0x002fc60000000000 */
[----:B------:R-:W-:Y:S05]  /*08c0*/  @P2 BRA `(.L_x_22) ;  /* 0x0000000000202947 */ /* 0x000fea0003800000 */
[----:B--234-:R-:W1:Y:S01]  /*08d0*/  LDS R2, [UR42+0x1c] ;  /* 0x00001c2aff027984 */ /* 0x01ce620008000800 */
[----:B------:R-:W2:Y:S03]  /*08e0*/  LDC.64 R8, c[0x0][0x240] ;  /* 0x00009000ff087b82 */ /* 0x000ea60000000a00 */
[----:B------:R3:W-:Y:S01]  /*08f0*/  STS [UR42+0x24], R4 ;  /* 0x00002404ff007988 */ /* 0x0007e2000800082a */
[--C-:B--2---:R-:W-:Y:S02]  /*0900*/  SHF.R.U32.HI R7, RZ, 0x4, R9.reuse ;  /* 0x00000004ff077819 */ /* 0x104fe40000011609 */
[----:B------:R-:W-:-:S05]  /*0910*/  SHF.R.U64 R3, R8, 0x4, R9 ;  /* 0x0000000408037819 */ /* 0x000fca0000001209 */
[----:B------:R3:W-:Y:S01]  /*0920*/  STS [UR42+0xc], R3 ;  /* 0x00000c03ff007988 */ /* 0x0007e2000800082a */
[----:B-1----:R-:W-:-:S05]  /*0930*/  LOP3.LUT R2, R2, 0xf, R7, 0xb8, !PT ;  /* 0x0000000f02027812 */ /* 0x002fca00078eb807 */
[----:B------:R3:W-:Y:S02]  /*0940*/  STS [UR42+0x1c], R2 ;  /* 0x00001c02ff007988 */ /* 0x0007e4000800082a */
.L_x_22:
[----:B------:R-:W-:Y:S05]  /*0950*/  BSYNC B2 ;  /* 0x0000000000027941 */ /* 0x000fea0003800000 */
.L_x_21:
[----:B------:R-:W-:Y:S04]  /*0960*/  BSSY B3, `(.L_x_23) ;  /* 0x000001d000037945 */ /* 0x000fe80003800000 */
[----:B------:R-:W-:Y:S04]  /*0970*/  BSSY B2, `(.L_x_24) ;  /* 0x0000018000027945 */ /* 0x000fe80003800000 */
[----:B------:R-:W-:Y:S05]  /*0980*/  @P2 BRA `(.L_x_25) ;  /* 0x00000000001c2947 */ /* 0x000fea0003800000 */
[----:B--234-:R-:W1:Y:S02]  /*0990*/  LDS R2, [UR42+0x34] ;  /* 0x0000342aff027984 */ /* 0x01ce640008000800 */
[----:B-1----:R-:W-:-:S05]  /*09a0*/  LOP3.LUT R2, R2, 0x7, RZ, 0xb8, !PT ;  /* 0x0000000702027812 */ /* 0x002fca00078eb8ff */
[----:B------:R1:W-:Y:S01]  /*09b0*/  STS [UR42+0x34], R2 ;  /* 0x00003402ff007988 */ /* 0x0003e2000800082a */
[----:B------:R-:W-:Y:S05]  /*09c0*/  @P2 BRA `(.L_x_26) ;  /* 0x00000000001c2947 */ /* 0x000fea0003800000 */
[----:B-1----:R-:W1:Y:S02]  /*09d0*/  LDS R2, [UR42+0x34] ;  /* 0x0000342aff027984 */ /* 0x002e640008000800 */
[----:B-1----:R-:W-:-:S05]  /*09e0*/  LOP3.LUT R2, R2, 0x38, RZ, 0xb8, !PT ;  /* 0x0000003802027812 */ /* 0x002fca00078eb8ff */
[----:B------:R1:W-:Y:S02]  /*09f0*/  STS [UR42+0x34], R2 ;  /* 0x00003402ff007988 */ /* 0x0003e4000800082a */
.L_x_25:
[----:B------:R-:W-:Y:S05]  /*0a00*/  @P2 BRA `(.L_x_27) ;  /* 0x00000000001c2947 */ /* 0x000fea0003800000 */
[----:B-1234-:R-:W1:Y:S02]  /*0a10*/  LDS R2, [UR42+0x8] ;  /* 0x0000082aff027984 */ /* 0x01ee640008000800 */
[----:B-1----:R-:W-:-:S05]  /*0a20*/  LOP3.LUT R2, R2, 0x780, RZ, 0xb8, !PT ;  /* 0x0000078002027812 */ /* 0x002fca00078eb8ff */
[----:B------:R2:W-:Y:S02]  /*0a30*/  STS [UR42+0x8], R2 ;  /* 0x00000802ff007988 */ /* 0x0005e4000800082a */
.L_x_26:
[----:B------:R-:W-:Y:S05]  /*0a40*/  @P2 BRA `(.L_x_28) ;  /* 0x0000000000282947 */ /* 0x000fea0003800000 */
[----:B-12---:R-:W1:Y:S02]  /*0a50*/  LDS R2, [UR42+0x8] ;  /* 0x0000082aff027984 */ /* 0x006e640008000800 */
[----:B-1----:R-:W-:-:S05]  /*0a60*/  LOP3.LUT R2, R2, 0x1800, RZ, 0xb8, !PT ;  /* 0x0000180002027812 */ /* 0x002fca00078eb8ff */
[----:B------:R1:W-:Y:S02]  /*0a70*/  STS [UR42+0x8], R2 ;  /* 0x00000802ff007988 */ /* 0x0003e4000800082a */
.L_x_27:
[----:B------:R-:W-:Y:S05]  /*0a80*/  @P2 BREAK B2 ;  /* 0x0000000000022942 */ /* 0x000fea0003800000 */
[----:B------:R-:W-:Y:S05]  /*0a90*/  @P2 BRA `(.L_x_29) ;  /* 0x0000000000242947 */ /* 0x000fea0003800000 */
[----:B-1234-:R-:W1:Y:S01]  /*0aa0*/  LDS R2, [UR42+0x8] ;  /* 0x0000082aff027984 */ /* 0x01ee620008000800 */
[----:B------:R-:W-:-:S05]  /*0ab0*/  IMAD.MOV.U32 R3, RZ, RZ, 0x6000 ;  /* 0x00006000ff037424 */ /* 0x000fca00078e00ff */
[----:B-1----:R-:W-:-:S04]  /*0ac0*/  LOP3.LUT R2, R2, 0x6000, R3, 0xd8, !PT ;  /* 0x0000600002027812 */ /* 0x002fc800078ed803 */
[----:B------:R-:W-:-:S05]  /*0ad0*/  LOP3.LUT R2, R2, 0x400000, RZ, 0xb8, !PT ;  /* 0x0040000002027812 */ /* 0x000fca00078eb8ff */
[----:B------:R3:W-:Y:S02]  /*0ae0*/  STS [UR42+0x8], R2 ;  /* 0x00000802ff007988 */ /* 0x0007e4000800082a */
.L_x_28:
[----:B------:R-:W-:Y:S05]  /*0af0*/  BSYNC B2 ;  /* 0x0000000000027941 */ /* 0x000fea0003800000 */
.L_x_24:
[----:B-123--:R-:W1:Y:S02]  /*0b00*/  @!P2 LDS R2, [UR42+0x8] ;  /* 0x0000082aff02a984 */ /* 0x00ee640008000800 */
[----:B-1----:R-:W-:-:S05]  /*0b10*/  @!P2 LOP3.LUT R2, R2, 0x8000, RZ, 0xb8, !PT ;  /* 0x000080000202a812 */ /* 0x002fca00078eb8ff */
[----:B------:R1:W-:Y:S02]  /*0b20*/  @!P2 STS [UR42+0x8], R2 ;  /* 0x00000802ff00a988 */ /* 0x0003e4000800082a */
.L_x_29:
[----:B------:R-:W-:Y:S05]  /*0b30*/  BSYNC B3 ;  /* 0x0000000000037941 */ /* 0x000fea0003800000 */
.L_x_23:
[----:B------:R-:W-:Y:S05]  /*0b40*/  WARPSYNC.ALL ;  /* 0x0000000000007948 */ /* 0x000fea0003800000 */
[----:B------:R-:W-:-:S04]  /*0b50*/  UIADD3 UR9, UR10, 0x80, URZ ;  /* 0x000000800a097890 */ /* 0x000fc8000fffe03f */
[----:B------:R-:W-:-:S04]  /*0b60*/  UIADD3 UR8, UP0, UR9, UR12, URZ ;  /* 0x0000000c09087290 */ /* 0x000fc8000ff1e03f */
[----:B------:R-:W-:Y:S01]  /*0b70*/  ULEA.HI.X.SX32 UR9, UR9, UR13, 0x1, UP0 ;  /* 0x0000000d09097291 */ /* 0x000fe200080f0e3f */
[----:B------:R-:W-:Y:S11]  /*0b80*/  @P0 BRA `(.L_x_30) ;  /* 0x0000000000280947 */ /* 0x000ff60003800000 */
        /* <DEDUP_REMOVED lines=10> */
.L_x_30:
[----:B------:R-:W-:Y:S05]  /*0c30*/  @P0 BRA `(.L_x_31) ;  /* 0x00000000000c0947 */ /* 0x000fea0003800000 */
[----:B------:R0:W-:Y:S01]  /*0c40*/  UTMACMDFLUSH ;  /* 0x00000000000079b7 */ /* 0x0001e20000000000 */
[----:B------:R-:W-:Y:S05]  /*0c50*/  @P0 BRA `(.L_x_31) ;  /* 0x0000000000040947 */ /* 0x000fea0003800000 */
[----:B------:R-:W-:-:S04]  /*0c60*/  DEPBAR.LE SB0, 0x0 ;  /* 0x000080000000791a */ /* 0x000fc80000000000 */
.L_x_31:
[----:B------:R-:W-:Y:S05]  /*0c70*/  WARPSYNC.ALL ;  /* 0x0000000000007948 */ /* 0x000fea0003800000 */
[----:B-----5:R-:W-:Y:S06]  /*0c80*/  BAR.SYNC.DEFER_BLOCKING 0x0 ;  /* 0x0000000000007b1d */ /* 0x020fec0000010000 */
[----:B------:R-:W-:Y:S02]  /*0c90*/  BSSY B3, `(.L_x_32) ;  /* 0x000000b000037945 */ /* 0x000fe40003800000 */
[----:B------:R-:W-:Y:S06]  /*0ca0*/  BAR.SYNC.DEFER_BLOCKING 0x0 ;  /* 0x0000000000007b1d */ /* 0x000fec0000010000 */
[----:B------:R1:W-:Y:S01]  /*0cb0*/  @!P0 STS [R0], RZ ;  /* 0x000000ff00008388 */ /* 0x0003e20000000800 */
[----:B------:R-:W-:Y:S01]  /*0cc0*/  NOP ;  /* 0x0000000000007918 */ /* 0x000fe20000000000 */
[----:B------:R-:W-:Y:S05]  /*0cd0*/  @P2 BRA `(.L_x_33) ;  /* 0x0000000000182947 */ /* 0x000fea0003800000 */
[----:B-1----:R-:W1:Y:S01]  /*0ce0*/  LDS R0, [UR42+0x8] ;  /* 0x0000082aff007984 */ /* 0x002e620008000800 */
[----:B--2---:R-:W2:Y:S01]  /*0cf0*/  LDC.64 R6, c[0x0][0x220] ;  /* 0x00008800ff067b82 */ /* 0x004ea20000000a00 */
[----:B---3--:R-:W-:Y:S02]  /*0d00*/  IMAD.MOV.U32 R3, RZ, RZ, 0x70 ;  /* 0x00000070ff037424 */ /* 0x008fe400078e00ff */
[----:B--2---:R2:W-:Y:S03]  /*0d10*/  STS.64 [UR42], R6 ;  /* 0x00000006ff007988 */ /* 0x0045e60008000a2a */
[----:B-1----:R-:W-:-:S05]  /*0d20*/  LOP3.LUT R0, R0, 0x10, R3, 0xd8, !PT ;  /* 0x0000001000007812 */ /* 0x002fca00078ed803 */
[----:B------:R2:W-:Y:S02]  /*0d30*/  STS [UR42+0x8], R0 ;  /* 0x00000800ff007988 */ /* 0x0005e4000800082a */
.L_x_33:
[----:B-1----:R-:W-:Y:S05]  /*0d40*/  BSYNC B3 ;  /* 0x0000000000037941 */ /* 0x002fea0003800000 */
.L_x_32:
[----:B------:R-:W-:Y:S04]  /*0d50*/  BSSY B3, `(.L_x_34) ;  /* 0x0000033000037945 */ /* 0x000fe80003800000 */
[----:B------:R-:W-:Y:S04]  /*0d60*/  BSSY B4, `(.L_x_35) ;  /* 0x000002e000047945 */ /* 0x000fe80003800000 */
[----:B------:R-:W-:Y:S05]  /*0d70*/  @P2 BRA `(.L_x_36) ;  /* 0x0000000000242947 */ /* 0x000fea0003800000 */
[----:B--2---:R-:W1:Y:S01]  /*0d80*/  LDS R0, [UR42+0x34] ;  /* 0x0000342aff007984 */ /* 0x004e620008000800 */
[----:B---3--:R-:W-:-:S05]  /*0d90*/  IMAD.MOV.U32 R3, RZ, RZ, 0x7f000000 ;  /* 0x7f000000ff037424 */ /* 0x008fca00078e00ff */
[----:B-1----:R-:W-:-:S05]  /*0da0*/  LOP3.LUT R0, R0, 0xff000000, R3, 0xb8, !PT ;  /* 0xff00000000007812 */ /* 0x002fca00078eb803 */
[----:B------:R1:W-:Y:S01]  /*0db0*/  STS [UR42+0x34], R0 ;  /* 0x00003400ff007988 */ /* 0x0003e2000800082a */
[----:B------:R-:W-:Y:S05]  /*0dc0*/  @P2 BRA `(.L_x_37) ;  /* 0x0000000000182947 */ /* 0x000fea0003800000 */
[----:B-1----:R-:W1:Y:S01]  /*0dd0*/  LDS R0, [UR42+0x38] ;  /* 0x0000382aff007984 */ /* 0x002e620008000800 */
[----:B------:R-:W-:-:S05]  /*0de0*/  IMAD.MOV.U32 R3, RZ, RZ, 0xff ;  /* 0x000000ffff037424 */ /* 0x000fca00078e00ff */
[----:B-1----:R-:W-:-:S05]  /*0df0*/  LOP3.LUT R0, R0, 0xff, R3, 0xb8, !PT ;  /* 0x000000ff00007812 */ /* 0x002fca00078eb803 */
[----:B------:R1:W-:Y:S02]  /*0e00*/  STS [UR42+0x38], R0 ;  /* 0x00003800ff007988 */ /* 0x0003e4000800082a */
.L_x_36:
[----:B------:R-:W-:Y:S05]  /*0e10*/  @P2 BRA `(.L_x_38) ;  /* 0x00000000000c2947 */ /* 0x000fea0003800000 */
[----:B------:R1:W-:Y:S02]  /*0e20*/  STS [UR42+0x20], R4 ;  /* 0x00002004ff007988 */ /* 0x0003e4000800082a */
.L_x_37:
[----:B------:R-:W-:Y:S05]  /*0e30*/  @P2 BRA `(.L_x_39) ;  /* 0x0000000000242947 */ /* 0x000fea0003800000 */
[----:B------:R1:W-:Y:S02]  /*0e40*/  STS [UR42+0x24], R5 ;  /* 0x00002405ff007988 */ /* 0x0003e4000800082a */
.L_x_38:
[----:B------:R-:W-:Y:S05]  /*0e50*/  @P2 BRA `(.L_x_40) ;  /* 0x00000000002c2947 */ /* 0x000fea0003800000 */
[----:B-12---:R-:W1:Y:S01]  /*0e60*/  LDS R0, [UR42+0x1c] ;  /* 0x00001c2aff007984 */ /* 0x006e620008000800 */
[----:B---3--:R-:W2:Y:S02]  /*0e70*/  LDC.64 R4, c[0x0][0x248] ;  /* 0x00009200ff047b82 */ /* 0x008ea40000000a00 */
[--C-:B--2---:R-:W-:Y:S02]  /*0e80*/  SHF.R.U32.HI R3, RZ, 0x4, R5.reuse ;  /* 0x00000004ff037819 */ /* 0x104fe40000011605 */
[----:B----4-:R-:W-:-:S05]  /*0e90*/  SHF.R.U64 R2, R4, 0x4, R5 ;  /* 0x0000000404027819 */ /* 0x010fca0000001205 */
[----:B------:R2:W-:Y:S01]  /*0ea0*/  STS [UR42+0xc], R2 ;  /* 0x00000c02ff007988 */ /* 0x0005e2000800082a */
[----:B-1----:R-:W-:-:S05]  /*0eb0*/  LOP3.LUT R0, R0, 0xf, R3, 0xb8, !PT ;  /* 0x0000000f00007812 */ /* 0x002fca00078eb803 */
[----:B------:R2:W-:Y:S02]  /*0ec0*/  STS [UR42+0x1c], R0 ;  /* 0x00001c00ff007988 */ /* 0x0005e4000800082a */
.L_x_39:
[----:B------:R-:W-:Y:S05]  /*0ed0*/  @P2 BRA `(.L_x_41) ;  /* 0x00000000001c2947 */ /* 0x000fea0003800000 */
[----:B-12---:R-:W1:Y:S02]  /*0ee0*/  LDS R0, [UR42+0x34] ;  /* 0x0000342aff007984 */ /* 0x006e640008000800 */
[----:B-1----:R-:W-:-:S05]  /*0ef0*/  LOP3.LUT R0, R0, 0x7, RZ, 0xb8, !PT ;  /* 0x0000000700007812 */ /* 0x002fca00078eb8ff */
[----:B------:R1:W-:Y:S02]  /*0f00*/  STS [UR42+0x34], R0 ;  /* 0x00003400ff007988 */ /* 0x0003e4000800082a */
.L_x_40:
[----:B------:R-:W-:Y:S05]  /*0f10*/  @P2 BRA `(.L_x_42) ;  /* 0x00000000001c2947 */ /* 0x000fea0003800000 */
[----:B-12---:R-:W1:Y:S02]  /*0f20*/  LDS R0, [UR42+0x34] ;  /* 0x0000342aff007984 */ /* 0x006e640008000800 */
[----:B-1----:R-:W-:-:S05]  /*0f30*/  LOP3.LUT R0, R0, 0x38, RZ, 0xb8, !PT ;  /* 0x0000003800007812 */ /* 0x002fca00078eb8ff */
[----:B------:R1:W-:Y:S02]  /*0f40*/  STS [UR42+0x34], R0 ;  /* 0x00003400ff007988 */ /* 0x0003e4000800082a */
.L_x_41:
[----:B------:R-:W-:Y:S05]  /*0f50*/  @P2 BRA `(.L_x_43) ;  /* 0x00000000001c2947 */ /* 0x000fea0003800000 */
[----:B-12---:R-:W1:Y:S02]  /*0f60*/  LDS R0, [UR42+0x8] ;  /* 0x0000082aff007984 */ /* 0x006e640008000800 */
[----:B-1----:R-:W-:-:S05]  /*0f70*/  LOP3.LUT R0, R0, 0x780, RZ, 0xb8, !PT ;  /* 0x0000078000007812 */ /* 0x002fca00078eb8ff */
[----:B------:R1:W-:Y:S02]  /*0f80*/  STS [UR42+0x8], R0 ;  /* 0x00000800ff007988 */ /* 0x0003e4000800082a */
.L_x_42:
[----:B------:R-:W-:Y:S05]  /*0f90*/  @P2 BRA `(.L_x_44) ;  /* 0x0000000000282947 */ /* 0x000fea0003800000 */
[----:B-12---:R-:W1:Y:S02]  /*0fa0*/  LDS R0, [UR42+0x8] ;  /* 0x0000082aff007984 */ /* 0x006e640008000800 */
[----:B-1----:R-:W-:-:S05]  /*0fb0*/  LOP3.LUT R0, R0, 0x1800, RZ, 0xb8, !PT ;  /* 0x0000180000007812 */ /* 0x002fca00078eb8ff */
[----:B------:R1:W-:Y:S02]  /*0fc0*/  STS [UR42+0x8], R0 ;  /* 0x00000800ff007988 */ /* 0x0003e4000800082a */
.L_x_43:
[----:B------:R-:W-:Y:S05]  /*0fd0*/  @P2 BREAK B4 ;  /* 0x0000000000042942 */ /* 0x000fea0003800000 */
[----:B------:R-:W-:Y:S05]  /*0fe0*/  @P2 BRA `(.L_x_45) ;  /* 0x0000000000242947 */ /* 0x000fea0003800000 */
[----:B-12---:R-:W1:Y:S01]  /*0ff0*/  LDS R0, [UR42+0x8] ;  /* 0x0000082aff007984 */ /* 0x006e620008000800 */
[----:B---3--:R-:W-:-:S05]  /*1000*/  IMAD.MOV.U32 R3, RZ, RZ, 0x6000 ;  /* 0x00006000ff037424 */ /* 0x008fca00078e00ff */
[----:B-1----:R-:W-:-:S04]  /*1010*/  LOP3.LUT R0, R0, 0x6000, R3, 0xd8, !PT ;  /* 0x0000600000007812 */ /* 0x002fc800078ed803 */
[----:B------:R-:W-:-:S05]  /*1020*/  LOP3.LUT R0, R0, 0x400000, RZ, 0xb8, !PT ;  /* 0x0040000000007812 */ /* 0x000fca00078eb8ff */
[----:B------:R1:W-:Y:S02]  /*1030*/  STS [UR42+0x8], R0 ;  /* 0x00000800ff007988 */ /* 0x0003e4000800082a */
.L_x_44:
[----:B------:R-:W-:Y:S05]  /*1040*/  BSYNC B4 ;  /* 0x0000000000047941 */ /* 0x000fea0003800000 */
.L_x_35:
[----:B-12---:R-:W1:Y:S02]  /*1050*/  @!P2 LDS R0, [UR42+0x8] ;  /* 0x0000082aff00a984 */ /* 0x006e640008000800 */
[----:B-1----:R-:W-:-:S05]  /*1060*/  @!P2 LOP3.LUT R0, R0, 0x8000, RZ, 0xb8, !PT ;  /* 0x000080000000a812 */ /* 0x002fca00078eb8ff */
[----:B------:R1:W-:Y:S02]  /*1070*/  @!P2 STS [UR42+0x8], R0 ;  /* 0x00000800ff00a988 */ /* 0x0003e4000800082a */
.L_x_45:
[----:B------:R-:W-:Y:S05]  /*1080*/  BSYNC B3 ;  /* 0x0000000000037941 */ /* 0x000fea0003800000 */
.L_x_34:
[----:B------:R-:W-:Y:S05]  /*1090*/  WARPSYNC.ALL ;  /* 0x0000000000007948 */ /* 0x000fea0003800000 */
[----:B------:R1:W-:Y:S01]  /*10a0*/  STL [R1+0x400], RZ ;  /* 0x000400ff01007387 */ /* 0x0003e20000100800 */
[----:B------:R-:W-:Y:S01]  /*10b0*/  UIADD3 UR11, UR10, 0x100, URZ ;  /* 0x000001000a0b7890 */ /* 0x000fe2000fffe03f */
[----:B------:R-:W-:Y:S02]  /*10c0*/  ISETP.GE.AND P1, PT, R10, 0x1, PT ;  /* 0x000000010a00780c */ /* 0x000fe40003f26270 */
[----:B------:R-:W-:Y:S01]  /*10d0*/  CS2R R24, SRZ ;  /* 0x0000000000187805 */ /* 0x000fe2000001ff00 */
[----:B------:R1:W-:Y:S01]  /*10e0*/  STL [R1+0x404], RZ ;  /* 0x000404ff01007387 */ /* 0x0003e20000100800 */
[----:B------:R-:W-:Y:S01]  /*10f0*/  UIADD3 UR10, UP0, UR11, UR12, URZ ;  /* 0x0000000c0b0a7290 */ /* 0x000fe2000ff1e03f */
[----:B------:R-:W-:-:S02]  /*1100*/  CS2R R26, SRZ ;  /* 0x00000000001a7805 */ /* 0x000fc4000001ff00 */
[----:B------:R-:W-:Y:S01]  /*1110*/  CS2R R28, SRZ ;  /* 0x00000000001c7805 */ /* 0x000fe2000001ff00 */
[----:B------:R1:W-:Y:S01]  /*1120*/  STL [R1+0x408], RZ ;  /* 0x000408ff01007387 */ /* 0x0003e20000100800 */
[----:B------:R-:W-:Y:S01]  /*1130*/  ULEA.HI.X.SX32 UR11, UR11, UR13, 0x1, UP0 ;  /* 0x0000000d0b0b7291 */ /* 0x000fe200080f0e3f */
[----:B------:R-:W-:Y:S02]  /*1140*/  CS2R R30, SRZ ;  /* 0x00000000001e7805 */ /* 0x000fe4000001ff00 */
[----:B------:R-:W-:Y:S01]  /*1150*/  CS2R R32, SRZ ;  /* 0x0000000000207805 */ /* 0x000fe2000001ff00 */
[----:B------:R1:W-:Y:S01]  /*1160*/  STL [R1+0x40c], RZ ;  /* 0x00040cff01007387 */ /* 0x0003e20000100800 */
[----:B------:R-:W-:Y:S02]  /*1170*/  CS2R R34, SRZ ;  /* 0x0000000000227805 */ /* 0x000fe4000001ff00 */
[----:B------:R-:W-:Y:S02]  /*1180*/  CS2R R36, SRZ ;  /* 0x0000000000247805 */ /* 0x000fe4000001ff00 */
[----:B------:R-:W-:Y:S01]  /*1190*/  CS2R R38, SRZ ;  /* 0x0000000000267805 */ /* 0x000fe2000001ff00 */
[----:B------:R1:W-:Y:S01]  /*11a0*/  STL [R1+0x410], RZ ;  /* 0x000410ff01007387 */ /* 0x0003e20000100800 */
[----:B------:R-:W-:-:S02]  /*11b0*/  CS2R R40, SRZ ;  /* 0x0000000000287805 */ /* 0x000fc4000001ff00 */
        /* <DEDUP_REMOVED lines=47> */
[----:B------:R-:W-:Y:S01]  /*14b0*/  CS2R R112, SRZ ;  /* 0x0000000000707805 */ /* 0x000fe2000001ff00 */
[----:B------:R-:W-:-:S02]  /*14c0*/  IMAD.MOV.U32 R114, RZ, RZ, RZ ;  /* 0x000000ffff727224 */ /* 0x000fc400078e00ff */
[----:B------:R1:W-:Y:S04]  /*14d0*/  STL [R1+0x444], RZ ;  /* 0x000444ff01007387 */ /* 0x0003e80000100800 */
        /* <DEDUP_REMOVED lines=238> */
[----:B------:R1:W-:Y:S04]  /*23c0*/  STL [R1], RZ ;  /* 0x000000ff01007387 */ /* 0x0003e80000100800 */
        /* <DEDUP_REMOVED lines=126> */
[----:B------:R1:W-:Y:S01]  /*2bb0*/  STL [R1+0x1fc], RZ ;  /* 0x0001fcff01007387 */ /* 0x0003e20000100800 */
[----:B------:R-:W-:Y:S05]  /*2bc0*/  @P0 BRA `(.L_x_46) ;  /* 0x0000000000280947 */ /* 0x000fea0003800000 */
[----:B--234-:R-:W2:Y:S01]  /*2bd0*/  S2R R2, SR_LANEID ;  /* 0x0000000000027919 */ /* 0x01cea20000000000 */
[----:B------:R-:W-:Y:S05]  /*2be0*/  WARPSYNC.ALL ;  /* 0x0000000000007948 */ /* 0x000fea0003800000 */
[----:B--2---:R-:W-:-:S05]  /*2bf0*/  IMAD.SHL.U32 R2, R2, 0x4, RZ ;  /* 0x0000000402027824 */ /* 0x004fca00078e00ff */
[----:B-1----:R1:W2:Y:S02]  /*2c00*/  LDS R0, [R2+UR42] ;  /* 0x0000002a02007984 */ /* 0x0022a40008000800 */
[----:B-1----:R-:W-:-:S05]  /*2c10*/  IADD3 R2, P3, R2, UR10, RZ ;  /* 0x0000000a02027c10 */ /* 0x002fca000ff7e0ff */
[----:B------:R-:W-:-:S05]  /*2c20*/  IMAD.X R3, RZ, RZ, UR11, P3 ;  /* 0x0000000bff037e24 */ /* 0x000fca00098e06ff */
[----:B--2---:R1:W5:Y:S01]  /*2c30*/  ATOMG.E.EXCH.STRONG.GPU PT, RZ, [R2], R0 ;  /* 0x0000000002ff73a8 */ /* 0x00436200041ee100 */
[----:B------:R-:W-:-:S04]  /*2c40*/  DEPBAR {5,4,3,2,1,0} ;  /* 0x0000003f0000791a */ /* 0x000fc80000000000 */
[----:B------:R1:W-:Y:S01]  /*2c50*/  UTMACCTL.IV [UR10] ;  /* 0x000000000a0079b9 */ /* 0x0003e20008000000 */
[----:B------:R-:W-:Y:S01]  /*2c60*/  NOP ;  /* 0x0000000000007918 */ /* 0x000fe20000000000 */
.L_x_46:
[----:B------:R-:W-:Y:S05]  /*2c70*/  @P0 BRA `(.L_x_47) ;  /* 0x00000000000c0947 */ /* 0x000fea0003800000 */
[----:B------:R0:W-:Y:S01]  /*2c80*/  UTMACMDFLUSH ;  /* 0x00000000000079b7 */ /* 0x0001e20000000000 */
[----:B------:R-:W-:Y:S05]  /*2c90*/  @P0 BRA `(.L_x_47) ;  /* 0x0000000000040947 */ /* 0x000fea0003800000 */
[----:B------:R-:W-:-:S04]  /*2ca0*/  DEPBAR.LE SB0, 0x0 ;  /* 0x000080000000791a */ /* 0x000fc80000000000 */
.L_x_47:
[----:B------:R-:W-:Y:S05]  /*2cb0*/  WARPSYNC.ALL ;  /* 0x0000000000007948 */ /* 0x000fea0003800000 */
[----:B-----5:R-:W-:Y:S01]  /*2cc0*/  BAR.SYNC.DEFER_BLOCKING 0x0 ;  /* 0x0000000000007b1d */ /* 0x020fe20000010000 */
[----:B------:R-:W-:Y:S01]  /*2cd0*/  USHF.L.U32 UR15, UR4, 0x8, URZ ;  /* 0x00000008040f7899 */ /* 0x000fe2000800063f */
[----:B------:R-:W-:Y:S01]  /*2ce0*/  IMAD.MOV.U32 R115, RZ, RZ, RZ ;  /* 0x000000ffff737224 */ /* 0x000fe200078e00ff */
[----:B------:R-:W-:Y:S01]  /*2cf0*/  USHF.L.U32 UR19, UR5, 0x8, URZ ;  /* 0x0000000805137899 */ /* 0x000fe2000800063f */
[----:B------:R-:W-:Y:S02]  /*2d00*/  CS2R R116, SRZ ;  /* 0x0000000000747805 */ /* 0x000fe4000001ff00 */
[----:B------:R-:W-:Y:S01]  /*2d10*/  CS2R R118, SRZ ;  /* 0x0000000000767805 */ /* 0x000fe2000001ff00 */
[----:B------:R-:W-:Y:S01]  /*2d20*/  VOTEU.ALL UP3, P2 ;  /* 0x00000000003f7886 */ /* 0x000fe20001060000 */
[----:B------:R-:W-:Y:S01]  /*2d30*/  UMOV UR12, 0x1 ;  /* 0x00000001000c7882 */ /* 0x000fe20000000000 */
[----:B------:R-:W-:Y:S01]  /*2d40*/  VOTEU.ALL UP2, P2 ;  /* 0x00000000003f7886 */ /* 0x000fe20001040000 */
[----:B------:R-:W-:Y:S01]  /*2d50*/  VOTEU.ALL UP1, P2 ;  /* 0x00000000003f7886 */ /* 0x000fe20001020000 */
[----:B------:R-:W-:Y:S01]  /*2d60*/  VOTEU.ALL UP0, P2 ;  /* 0x00000000003f7886 */ /* 0x000fe20001000000 */
[----:B------:R-:W-:-:S04]  /*2d70*/  @!UP3 UIADD3 UR16, -UR12, 0x100000, URZ ;  /* 0x001000000c10b890 */ /* 0x000fc8000fffe13f */
[----:B------:R-:W-:Y:S02]  /*2d80*/  @!UP3 USHF.L.U32 UR17, UR16, 0xb, URZ ;  /* 0x0000000b1011b899 */ /* 0x000fe4000800063f */
[----:B------:R-:W-:Y:S01]  /*2d90*/  @!UP3 USHF.L.U32 UR16, UR16, 0x1, URZ ;  /* 0x000000011010b899 */ /* 0x000fe2000800063f */
[----:B------:R-:W-:Y:S01]  /*2da0*/  CS2R R120, SRZ ;  /* 0x0000000000787805 */ /* 0x000fe2000001ff00 */
        /* <DEDUP_REMOVED lines=12> */
[----:B------:R-:W-:Y:S01]  /*2e70*/  VOTEU.ALL UP3, P2 ;  /* 0x00000000003f7886 */ /* 0x000fe20001060000 */
[----:B------:R-:W-:Y:S02]  /*2e80*/  CS2R R128, SRZ ;  /* 0x0000000000807805 */ /* 0x000fe4000001ff00 */
[----:B------:R-:W-:Y:S02]  /*2e90*/  CS2R R130, SRZ ;  /* 0x0000000000827805 */ /* 0x000fe4000001ff00 */
[----:B------:R-:W-:Y:S02]  /*2ea0*/  CS2R R132, SRZ ;  /* 0x0000000000847805 */ /* 0x000fe4000001ff00 */
[----:B------:R-:W-:Y:S01]  /*2eb0*/  CS2R R134, SRZ ;  /* 0x0000000000867805 */ /* 0x000fe2000001ff00 */
[----:B------:R-:W2:Y:S02]  /*2ec0*/  FENCE.VIEW.ASYNC.S ;  /* 0x00000000000073c6 */ /* 0x000ea40000000000 */
[----:B--2---:R2:W3:Y:S02]  /*2ed0*/  @!UP2 SYNCS.EXCH.64 URZ, [UR42+0x40000], UR16 ;  /* 0x040000102a3fa5b2 */ /* 0x0044e40008000100 */
[----:B---3--:R-:W-:Y:S01]  /*2ee0*/  BAR.SYNC.DEFER_BLOCKING 0x0 ;  /* 0x0000000000007b1d */ /* 0x008fe20000010000 */
[----:B------:R-:W-:-:S02]  /*2ef0*/  CS2R R136, SRZ ;  /* 0x0000000000887805 */ /* 0x000fc4000001ff00 */
[----:B------:R-:W-:Y:S02]  /*2f00*/  CS2R R138, SRZ ;  /* 0x00000000008a7805 */ /* 0x000fe4000001ff00 */
[----:B------:R-:W-:Y:S02]  /*2f10*/  CS2R R140, SRZ ;  /* 0x00000000008c7805 */ /* 0x000fe4000001ff00 */
[----:B------:R-:W-:Y:S02]  /*2f20*/  CS2R R142, SRZ ;  /* 0x00000000008e7805 */ /* 0x000fe4000001ff00 */
[----:B------:R-:W-:Y:S02]  /*2f30*/  CS2R R144, SRZ ;  /* 0x0000000000907805 */ /* 0x000fe4000001ff00 */
[----:B------:R-:W-:Y:S02]  /*2f40*/  CS2R R146, SRZ ;  /* 0x0000000000927805 */ /* 0x000fe4000001ff00 */
[----:B------:R-:W-:-:S02]  /*2f50*/  CS2R R148, SRZ ;  /* 0x0000000000947805 */ /* 0x000fc4000001ff00 */
[----:B------:R-:W-:Y:S01]  /*2f60*/  CS2R R150, SRZ ;  /* 0x0000000000967805 */ /* 0x000fe2000001ff00 */
[----:B------:R2:W3:Y:S02]  /*2f70*/  @!UP1 SYNCS.EXCH.64 URZ, [UR42+0x40008], UR20 ;  /* 0x040008142a3f95b2 */ /* 0x0004e40008000100 */
[----:B---3--:R-:W-:Y:S06]  /*2f80*/  BAR.SYNC.DEFER_BLOCKING 0x0 ;  /* 0x0000000000007b1d */ /* 0x008fec0000010000 */
[----:B------:R2:W3:Y:S02]  /*2f90*/  @!UP0 SYNCS.EXCH.64 URZ, [UR42+0x40010], UR22 ;  /* 0x040010162a3f85b2 */ /* 0x0004e40008000100 */
[----:B---3--:R-:W-:Y:S06]  /*2fa0*/  BAR.SYNC.DEFER_BLOCKING 0x0 ;  /* 0x0000000000007b1d */ /* 0x008fec0000010000 */
[----:B------:R2:W3:Y:S02]  /*2fb0*/  @!UP3 SYNCS.EXCH.64 URZ, [UR42+0x40018], UR12 ;  /* 0x0400180c2a3fb5b2 */ /* 0x0004e40008000100 */
[----:B--2---:R-:W-:Y:S05]  /*2fc0*/  @!P1 BRA `(.L_x_48) ;  /* 0x0000004c00989947 */ /* 0x004fea0003800000 */
[----:B------:R2:W-:Y:S01]  /*2fd0*/  STL [R1+0x400], RZ ;  /* 0x000400ff01007387 */ /* 0x0005e20000100800 */
[----:B------:R-:W-:Y:S02]  /*2fe0*/  CS2R R24, SRZ ;  /* 0x0000000000187805 */ /* 0x000fe4000001ff00 */
        /* <DEDUP_REMOVED lines=83> */
[----:B------:R-:W-:Y:S01]  /*3520*/  CS2R R150, SRZ ;  /* 0x0000000000967805 */ /* 0x000fe2000001ff00 */
[----:B------:R-:W-:Y:S01]  /*3530*/  UMOV UR40, URZ ;  /* 0x0000003f00287c82 */ /* 0x000fe20008000000 */
[----:B------:R-:W-:Y:S01]  /*3540*/  UMOV UR18, URZ ;  /* 0x0000003f00127c82 */ /* 0x000fe20008000000 */
        /* <DEDUP_REMOVED lines=361> */
[----:B------:R2:W-:Y:S02]  /*4be0*/  STL [R1+0x1fc], RZ ;  /* 0x0001fcff01007387 */ /* 0x0005e40000100800 */
.L_x_50:
[----:B-1----:R-:W1:Y:S01]  /*4bf0*/  S2R R0, SR_TID.X ;  /* 0x0000000000007919 */ /* 0x002e620000002100 */
[----:B---3--:R-:W-:Y:S01]  /*4c00*/  BAR.SYNC.DEFER_BLOCKING 0x0 ;  /* 0x0000000000007b1d */ /* 0x008fe20000010000 */
[----:B------:R-:W-:Y:S02]  /*4c10*/  ELECT P0, URZ, PT ;  /* 0x00000000003f782f */ /* 0x000fe40003800000 */
[----:B------:R-:W-:Y:S01]  /*4c20*/  ELECT P1, URZ, PT ;  /* 0x00000000003f782f */ /* 0x000fe20003820000 */
[----:B------:R-:W-:Y:S02]  /*4c30*/  ULEA UR24, UR40, UR42, 0x3 ;  /* 0x0000002a28187291 */ /* 0x000fe4000f8e183f */
[----:B------:R-:W-:Y:S01]  /*4c40*/  ULEA UR16, UR40, UR42, 0xf ;  /* 0x0000002a28107291 */ /* 0x000fe2000f8e783f */
[----:B------:R-:W-:-:S03]  /*4c50*/  UMOV UR14, UR18 ;  /* 0x00000012000e7c82 */ /* 0x000fc60008000000 */
[----:B------:R-:W-:Y:S02]  /*4c60*/  UIADD3 UR12, UR16, 0x20000, URZ ;  /* 0x00020000100c7890 */ /* 0x000fe4000fffe03f */
[----:B------:R-:W-:Y:S02]  /*4c70*/  USHF.R.U32.HI UR28, URZ, 0x4, UR16 ;  /* 0x000000043f1c7899 */ /* 0x000fe40008011610 */
[----:B------:R-:W-:Y:S02]  /*4c80*/  USHF.R.U32.HI UR30, URZ, 0x4, UR12 ;  /* 0x000000043f1e7899 */ /* 0x000fe4000801160c */
[----:B------:R-:W-:Y:S02]  /*4c90*/  USGXT.U32 UR28, UR28, 0xe ;  /* 0x0000000e1c1c789a */ /* 0x000fe40008000000 */
[----:B------:R-:W-:Y:S01]  /*4ca0*/  USGXT.U32 UR30, UR30, 0xe ;  /* 0x0000000e1e1e789a */ /* 0x000fe20008000000 */
[----:B-1----:R-:W-:-:S04]  /*4cb0*/  LOP3.LUT R0, R0, 0x7f, RZ, 0xc0, !PT ;  /* 0x0000007f00007812 */ /* 0x002fc800078ec0ff */
[C---:B------:R-:W-:Y:S02]  /*4cc0*/  ISETP.LT.U32.AND P0, PT, R0.reuse, 0x20, P0 ;  /* 0x000000200000780c */ /* 0x040fe40000701070 */
[----:B------:R-:W-:Y:S01]  /*4cd0*/  ISETP.LT.U32.AND P1, PT, R0, 0x20, P1 ;  /* 0x000000200000780c */ /* 0x000fe20000f21070 */
[----:B------:R-:W-:-:S04]  /*4ce0*/  @!P2 IMAD.MOV.U32 R0, RZ, RZ, 0x10000 ;  /* 0x00010000ff00a424 */ /* 0x000fc800078e00ff */
[----:B------:R1:W-:Y:S01]  /*4cf0*/  @!P2 SYNCS.ARRIVE.TRANS64 RZ, [UR24+0x40000], R0 ;  /* 0x04000000ffffa9a7 */ /* 0x0003e20008000018 */
[----:B------:R3:W-:Y:S06]  /*4d00*/  MEMBAR.ALL.CTA ;  /* 0x0000000000007992 */ /* 0x0007ec0000008000 */
[----:B---3--:R-:W3:Y:S02]  /*4d10*/  FENCE.VIEW.ASYNC.S ;  /* 0x00000000000073c6 */ /* 0x008ee40000000000 */
[----:B---3--:R-:W-:Y:S01]  /*4d20*/  VOTEU.ANY UP0, P0 ;  /* 0x00000000003f7886 */ /* 0x008fe20000000100 */
[----:B------:R-:W-:Y:S01]  /*4d30*/  VOTEU.ANY UP2, P0 ;  /* 0x00000000003f7886 */ /* 0x000fe20000040100 */
[----:B------:R-:W-:Y:S01]  /*4d40*/  VOTEU.ANY UP1, P1 ;  /* 0x00000000003f7886 */ /* 0x000fe20000820100 */
[----:B------:R-:W-:Y:S01]  /*4d50*/  VOTEU.ANY UP3, P1 ;  /* 0x00000000003f7886 */ /* 0x000fe20000860100 */
[----:B-1----:R-:W-:Y:S01]  /*4d60*/  IMAD.U32 R0, RZ, RZ, UR41 ;  /* 0x00000029ff007e24 */ /* 0x002fe2000f8e00ff */
[----:B------:R-:W-:Y:S01]  /*4d70*/  @UP0 UIADD3 UR17, UR24, 0x40000, URZ ;  /* 0x0004000018110890 */ /* 0x000fe2000fffe03f */
[----:B------:R-:W-:Y:S01]  /*4d80*/  @UP0 UMOV UR20, UR6 ;  /* 0x0000000600140c82 */ /* 0x000fe20008000000 */
[----:B------:R-:W-:Y:S01]  /*4d90*/  @UP0 UMOV UR21, UR7 ;  /* 0x0000000700150c82 */ /* 0x000fe20008000000 */
[----:B------:R-:W-:Y:S01]  /*4da0*/  @UP1 UIADD3 UR13, UR24, 0x40000, URZ ;  /* 0x00040000180d1890 */ /* 0x000fe2000fffe03f */
[----:B------:R-:W-:Y:S01]  /*4db0*/  SHF.L.U32 R0, R0, 0x1f, RZ ;  /* 0x0000001f00007819 */ /* 0x000fe200000006ff */
[----:B------:R-:W-:Y:S01]  /*4dc0*/  @UP1 UMOV UR22, UR8 ;  /* 0x0000000800161c82 */ /* 0x000fe20008000000 */
[----:B------:R-:W-:Y:S01]  /*4dd0*/  @UP1 UMOV UR23, UR9 ;  /* 0x0000000900171c82 */ /* 0x000fe20008000000 */
[----:B------:R-:W-:Y:S06]  /*4de0*/  BAR.SYNC.DEFER_BLOCKING 0x0 ;  /* 0x0000000000007b1d */ /* 0x000fec0000010000 */
[----:B------:R1:W-:Y:S02]  /*4df0*/  @UP2 UTMALDG.2D [UR16], [UR20] ;  /* 0x00000010140025b4 */ /* 0x0003e40008008000 */
[----:B------:R-:W-:Y:S06]  /*4e00*/  BAR.SYNC.DEFER_BLOCKING 0x0 ;  /* 0x0000000000007b1d */ /* 0x000fec0000010000 */
[----:B------:R1:W-:Y:S02]  /*4e10*/  @UP3 UTMALDG.2D [UR12], [UR22] ;  /* 0x0000000c160035b4 */ /* 0x0003e40008008000 */
[----:B------:R-:W-:Y:S06]  /*4e20*/  BAR.SYNC.DEFER_BLOCKING 0x0 ;  /* 0x0000000000007b1d */ /* 0x000fec0000010000 */
[----:B------:R-:W3:Y:S02]  /*4e30*/  SYNCS.PHASECHK.TRANS64.TRYWAIT P0, [UR24+0x40000], R0 ;  /* 0x04000000ff0075a7 */ /* 0x000ee40008000158 */
[----:B-1-3--:R-:W-:Y:S05]  /*4e40*/  @!P0 BRA `(.L_x_49) ;  /* 0x0000007c00448947 */ /* 0x00afea0003800000 */
.L_x_51:
[----:B------:R-:W-:Y:S01]  /*4e50*/  STL.64 [R1+0x6c0], R150 ;  /* 0x0006c09601007387 */ /* 0x000fe20000100a00 */
[----:B------:R-:W-:Y:S01]  /*4e60*/  UMOV UR29, 0x40000040 ;  /* 0x40000040001d7882 */ /* 0x000fe20000000000 */
[----:B------:R-:W-:Y:S01]  /*4e70*/  UMOV UR31, 0x40000040 ;  /* 0x40000040001f7882 */ /* 0x000fe20000000000 */
[----:B------:R-:W-:Y:S01]  /*4e80*/  UIADD3 UR32, UP0, UR28, 0x2, URZ ;  /* 0x000000021c207890 */ /* 0x000fe2000ff1e03f */
[----:B------:R-:W-:Y:S01]  /*4e90*/  STL.64 [R1+0x6b8], R148 ;  /* 0x0006b89401007387 */ /* 0x000fe20000100a00 */
[----:B------:R-:W-:Y:S01]  /*4ea0*/  UIADD3 UR34, UP1, UR30, 0x2, URZ ;  /* 0x000000021e227890 */ /* 0x000fe2000ff3e03f */
[----:B------:R-:W1:Y:S02]  /*4eb0*/  LDC R0, c[0x0][0x230] ;  /* 0x00008c00ff007b82 */ /* 0x000e640000000800 */
[----:B------:R-:W-:Y:S04]  /*4ec0*/  STL.64 [R1+0x6b0], R146 ;  /* 0x0006b09201007387 */ /* 0x000fe80000100a00 */
        /* <DEDUP_REMOVED lines=10> */
[----:B------:R3:W-:Y:S04]  /*4f70*/  STL.64 [R1+0x658], R124 ;  /* 0x0006587c01007387 */ /* 0x0007e80000100a00 */
[----:B---3--:R-:W3:Y:S04]  /*4f80*/  LDL.LU.64 R124, [R1] ;  /* 0x00000000017c7983 */ /* 0x008ee80000300a00 */
[----:B------:R-:W5:Y:S04]  /*4f90*/  LDL.LU.64 R126, [R1+0x8] ;  /* 0x00000800017e7983 */ /* 0x000f680000300a00 */
[----:B------:R-:W2:Y:S04]  /*4fa0*/  LDL.LU.64 R128, [R1+0x10] ;  /* 0x0000100001807983 */ /* 0x000ea80000300a00 */
[----:B------:R-:W4:Y:S04]  /*4fb0*/  LDL.LU.64 R130, [R1+0x18] ;  /* 0x0000180001827983 */ /* 0x000f280000300a00 */
[----:B------:R-:W3:Y:S04]  /*4fc0*/  LDL.LU.64 R132, [R1+0x20] ;  /* 0x0000200001847983 */ /* 0x000ee80000300a00 */
        /* <DEDUP_REMOVED lines=9> */
[----:B-----5:R-:W-:Y:S04]  /*5060*/  STL.64 [R1+0x8c0], R150 ;  /* 0x0008c09601007387 */ /* 0x020fe80000100a00 */
[----:B---3--:R-:W-:Y:S04]  /*5070*/  STL.64 [R1+0x8b8], R148 ;  /* 0x0008b89401007387 */ /* 0x008fe80000100a00 */
[----:B----4-:R-:W-:Y:S04]  /*5080*/  STL.64 [R1+0x8b0], R146 ;  /* 0x0008b09201007387 */ /* 0x010fe80000100a00 */
[----:B--2---:R-:W-:Y:S04]  /*5090*/  STL.64 [R1+0x8a8], R144 ;  /* 0x0008a89001007387 */ /* 0x004fe80000100a00 */
        /* <DEDUP_REMOVED lines=60> */
[----:B--2---:R-:W2:Y:S04]  /*5460*/  LDL.LU.64 R24, [R1+0x200] ;  /* 0x0002000001187983 */ /* 0x004ea80000300a00 */
[----:B------:R-:W3:Y:S04]  /*5470*/  LDL.LU.64 R26, [R1+0x208] ;  /* 0x00020800011a7983 */ /* 0x000ee80000300a00 */
[----:B------:R-:W4:Y:S04]  /*5480*/  LDL.LU.64 R28, [R1+0x210] ;  /* 0x00021000011c7983 */ /* 0x000f280000300a00 */
[----:B------:R-:W5:Y:S04]  /*5490*/  LDL.LU.64 R30, [R1+0x218] ;  /* 0x00021800011e7983 */ /* 0x000f680000300a00 */
[----:B------:R-:W2:Y:S04]  /*54a0*/  LDL.LU.64 R32, [R1+0x220] ;  /* 0x0002200001207983 */ /* 0x000ea80000300a00 */
        /* <DEDUP_REMOVED lines=59> */
[----:B-----5:R-:W-:Y:S04]  /*5860*/  STL.64 [R1+0xac0], R150 ;  /* 0x000ac09601007387 */ /* 0x020fe80000100a00 */
[----:B----4-:R-:W-:Y:S04]  /*5870*/  STL.64 [R1+0xab8], R148 ;  /* 0x000ab89401007387 */ /* 0x010fe80000100a00 */
[----:B---3--:R-:W-:Y:S04]  /*5880*/  STL.64 [R1+0xab0], R146 ;  /* 0x000ab09201007387 */ /* 0x008fe80000100a00 */
        /* <DEDUP_REMOVED lines=62> */
[----:B------:R-:W2:Y:S04]  /*5c70*/  LDL.LU.64 R26, [R1+0x408] ;  /* 0x00040800011a7983 */ /* 0x000ea80000300a00 */
        /* <DEDUP_REMOVED lines=61> */
[----:B------:R-:W2:Y:S01]  /*6050*/  LDL.LU.64 R150, [R1+0x5f8] ;  /* 0x0005f80001967983 */ /* 0x000ea20000300a00 */
[----:B------:R-:W-:Y:S01]  /*6060*/  UMOV UR12, URZ ;  /* 0x0000003f000c7c82 */ /* 0x000fe20008000000 */
[----:B------:R-:W-:Y:S01]  /*6070*/  UMOV UR13, URZ ;  /* 0x0000003f000d7c82 */ /* 0x000fe20008000000 */
[----:B------:R-:W-:Y:S01]  /*6080*/  UIADD3.X UR33, UR12, 0x40000040, URZ, UP0, !UPT ;  /* 0x400000400c217890 */ /* 0x000fe200087fe43f */
[----:B------:R-:W3:Y:S01]  /*6090*/  LDL.LU.64 R152, [R1+0x70] ;  /* 0x0000700001987983 */ /* 0x000ee20000300a00 */
[----:B------:R-:W-:Y:S01]  /*60a0*/  UIADD3.X UR35, UR13, 0x40000040, URZ, UP1, !UPT ;  /* 0x400000400d237890 */ /* 0x000fe20008ffe43f */
[----:B--2---:R-:W-:Y:S01]  /*60b0*/  WARPGROUP.ARRIVE ;  /* 0x00000000000079c5 */ /* 0x004fe20000000000 */
[----:B------:R-:W-:Y:S01]  /*60c0*/  UIADD3.64 UR24, UR32, 0x2, URZ ;  /* 0x0000000220187897 */ /* 0x000fe2000fffe03f */
[----:B------:R-:W3:Y:S04]  /*60d0*/  LDL.LU.64 R154, [R1+0x78] ;  /* 0x00007800019a7983 */ /* 0x000ee80000300a00 */
[----:B------:R-:W-:Y:S01]  /*60e0*/  QGMMA.64x256x32.F32.E4M3.E4M3 R24, gdesc[UR28], R24, gsb0 ;  /* 0x03e000001c1879f3 */ /* 0x000fe20008000818 */
[----:B------:R-:W-:Y:S01]  /*60f0*/  UIADD3.64 UR26, UR34, 0x2, URZ ;  /* 0x00000002221a7897 */ /* 0x000fe2000fffe03f */
[----:B------:R-:W3:Y:S01]  /*6100*/  LDL.LU.64 R156, [R1+0x80] ;  /* 0x00008000019c7983 */ /* 0x000ee20000300a00 */
[----:B------:R-:W-:-:S02]  /*6110*/  UIADD3.64 UR20, UR32, 0x4, URZ ;  /* 0x0000000420147897 */ /* 0x000fc4000fffe03f */
[----:B------:R-:W-:Y:S01]  /*6120*/  UIADD3.64 UR22, UR34, 0x4, URZ ;  /* 0x0000000422167897 */ /* 0x000fe2000fffe03f */
[----:B------:R-:W3:Y:S04]  /*6130*/  LDL.LU.64 R158, [R1+0x88] ;  /* 0x00008800019e7983 */ /* 0x000ee80000300a00 */
        /* <DEDUP_REMOVED lines=45> */
[----:B------:R-:W3:Y:S01]  /*6410*/  LDL.LU.64 R250, [R1+0x1f8] ;  /* 0x0001f80001fa7983 */ /* 0x000ee20000300a00 */
[----:B------:R-:W-:-:S02]  /*6420*/  WARPGROUP.DEPBAR.LE gsb0, 0x0 ;  /* 0x00008000000079c5 */ /* 0x000fc40000010000 */
[----:B------:R-:W-:-:S06]  /*6430*/  WARPGROUP.ARRIVE ;  /* 0x00000000000079c5 */ /* 0x000fcc0000000000 */
[----:B------:R-:W-:Y:S03]  /*6440*/  QGMMA.64x256x32.F32.E4M3.E4M3 R24, gdesc[UR32], R24, gsb0 ;  /* 0x03e00000201879f3 */ /* 0x000fe60008000818 */
[----:B------:R-:W-:Y:S02]  /*6450*/  WARPGROUP.DEPBAR.LE gsb0, 0x0 ;  /* 0x00008000000079c5 */ /* 0x000fe40000010000 */
[----:B------:R-:W-:-:S15]  /*6460*/  WARPGROUP.ARRIVE ;  /* 0x00000000000079c5 */ /* 0x000fde0000000000 */
[----:B------:R-:W-:-:S08]  /*6470*/  NOP ;  /* 0x0000000000007918 */ /* 0x000fd00000000000 */
[----:B------:R-:W-:Y:S03]  /*6480*/  QGMMA.64x256x32.F32.E4M3.E4M3 R24, gdesc[UR24], R24, gsb0 ;  /* 0x03e00000181879f3 */ /* 0x000fe60008000818 */
[----:B------:R-:W-:Y:S02]  /*6490*/  WARPGROUP.DEPBAR.LE gsb0, 0x0 ;  /* 0x00008000000079c5 */ /* 0x000fe40000010000 */
[----:B------:R-:W-:-:S15]  /*64a0*/  WARPGROUP.ARRIVE ;  /* 0x00000000000079c5 */ /* 0x000fde0000000000 */
[----:B------:R-:W-:-:S08]  /*64b0*/  NOP ;  /* 0x0000000000007918 */ /* 0x000fd00000000000 */
[----:B------:R-:W-:Y:S03]  /*64c0*/  QGMMA.64x256x32.F32.E4M3.E4M3 R24, gdesc[UR20], R24, gsb0 ;  /* 0x03e00000141879f3 */ /* 0x000fe60008000818 */
[----:B------:R-:W-:Y:S02]  /*64d0*/  WARPGROUP.DEPBAR.LE gsb0, 0x0 ;  /* 0x00008000000079c5 */ /* 0x000fe40000010000 */
        /* <DEDUP_REMOVED lines=128> */
[----:B------:R-:W-:-:S02]  /*6ce0*/  UIADD3.64 UR28, UR32, 0x1fe, URZ ;  /* 0x000001fe201c7897 */ /* 0x000fc4000fffe03f */
[----:B------:R-:W-:Y:S01]  /*6cf0*/  UIADD3.64 UR36, UR32, 0x200, URZ ;  /* 0x0000020020247897 */ /* 0x000fe2000fffe03f */
[----:B------:R-:W-:Y:S01]  /*6d00*/  UMOV UR38, UR34 ;  /* 0x0000002200267c82 */ /* 0x000fe20008000000 */
[----:B------:R-:W-:Y:S01]  /*6d10*/  UMOV UR39, UR35 ;  /* 0x0000002300277c82 */ /* 0x000fe20008000000 */
[----:B------:R-:W-:Y:S02]  /*6d20*/  UIADD3.64 UR24, UR32, 0x202, URZ ;  /* 0x0000020220187897 */ /* 0x000fe4000fffe03f */
[----:B------:R-:W-:Y:S01]  /*6d30*/  UIADD3.64 UR20, UR32, 0x204, URZ ;  /* 0x0000020420147897 */ /* 0x000fe2000fffe03f */
[----:B--2---:R-:W-:-:S06]  /*6d40*/  WARPGROUP.ARRIVE ;  /* 0x00000000000079c5 */ /* 0x004fcc0000000000 */
        /* <DEDUP_REMOVED lines=78> */
[----:B--2---:R-:W3:Y:S04]  /*7230*/  LDL.LU.64 R150, [R1+0x8c0] ;  /* 0x0008c00001967983 */ /* 0x004ee80000300a00 */
        /* <DEDUP_REMOVED lines=13> */
[----:B------:R-:W-:-:S02]  /*7310*/  UIADD3.64 UR28, UR32, 0x3fe, URZ ;  /* 0x000003fe201c7897 */ /* 0x000fc4000fffe03f */
[----:B------:R-:W-:Y:S01]  /*7320*/  UIADD3.64 UR36, UR32, 0x400, URZ ;  /* 0x0000040020247897 */ /* 0x000fe2000fffe03f */
[----:B------:R-:W2:Y:S01]  /*7330*/  LDL.LU.64 R122, [R1+0x850] ;  /* 0x00085000017a7983 */ /* 0x000ea20000300a00 */
[----:B------:R-:W-:Y:S01]  /*7340*/  UMOV UR38, UR34 ;  /* 0x0000002200267c82 */ /* 0x000fe20008000000 */
[----:B------:R-:W-:Y:S01]  /*7350*/  UMOV UR39, UR35 ;  /* 0x0000002300277c82 */ /* 0x000fe20008000000 */
[----:B------:R-:W-:Y:S01]  /*7360*/  UIADD3.64 UR24, UR32, 0x402, URZ ;  /* 0x0000040220187897 */ /* 0x000fe2000fffe03f */
[----:B------:R-:W2:Y:S01]  /*7370*/  LDL.LU.64 R120, [R1+0x848] ;  /* 0x0008480001787983 */ /* 0x000ea20000300a00 */
[----:B------:R-:W-:-:S03]  /*7380*/  UIADD3.64 UR20, UR32, 0x404, URZ ;  /* 0x0000040420147897 */ /* 0x000fc6000fffe03f */
        /* <DEDUP_REMOVED lines=48> */
[----:B---3--:R-:W-:-:S06]  /*7690*/  WARPGROUP.ARRIVE ;  /* 0x00000000000079c5 */ /* 0x008fcc0000000000 */
        /* <DEDUP_REMOVED lines=14> */
[----:B------:R-:W-:Y:S04]  /*7780*/  STL.64 [R1], R124 ;  /* 0x0000007c01007387 */ /* 0x000fe80000100a00 */
        /* <DEDUP_REMOVED lines=63> */
[----:B---3--:R-:W2:Y:S04]  /*7b80*/  LDL.LU.64 R150, [R1+0x6c0] ;  /* 0x0006c00001967983 */ /* 0x008ea80000300a00 */
        /* <DEDUP_REMOVED lines=14> */
[----:B------:R-:W-:Y:S02]  /*7c70*/  UIADD3.64 UR24, UR32, 0x602, URZ ;  /* 0x0000060220187897 */ /* 0x000fe4000fffe03f */
[----:B------:R-:W-:Y:S02]  /*7c80*/  UIADD3.64 UR20, UR32, 0x604, URZ ;  /* 0x0000060420147897 */ /* 0x000fe4000fffe03f */
[----:B------:R-:W-:Y:S02]  /*7c90*/  UIADD3 UR18, UR18, 0x80, URZ ;  /* 0x0000008012127890 */ /* 0x000fe4000fffe03f */
[----:B------:R-:W-:-:S04]  /*7ca0*/  UIADD3 UR40, UR40, 0x1, URZ ;  /* 0x0000000128287890 */ /* 0x000fc8000fffe03f */
[----:B-1----:R-:W-:Y:S01]  /*7cb0*/  ISETP.LE.AND P0, PT, R0, UR18, PT ;  /* 0x0000001200007c0c */ /* 0x002fe2000bf03270 */
[----:B------:R-:W-:-:S04]  /*7cc0*/  UISETP.NE.U32.AND UP0, UPT, UR40, 0x4, UPT ;  /* 0x000000042800788c */ /* 0x000fc8000bf05070 */
[----:B------:R-:W-:Y:S02]  /*7cd0*/  USEL UR12, URZ, 0x1, UP0 ;  /* 0x000000013f0c7887 */ /* 0x000fe40008000000 */
[----:B------:R-:W-:Y:S02]  /*7ce0*/  USEL UR40, UR40, URZ, UP0 ;  /* 0x0000003f28287287 */ /* 0x000fe40008000000 */
[----:B------:R-:W-:Y:S01]  /*7cf0*/  ULOP3.LUT UR41, UR41, UR12, URZ, 0x3c, !UPT ;  /* 0x0000000c29297292 */ /* 0x000fe2000f8e3c3f */
[----:B--2---:R-:W-:-:S06]  /*7d00*/  WARPGROUP.ARRIVE ;  /* 0x00000000000079c5 */ /* 0x004fcc0000000000 */
[----:B------:R-:W-:Y:S01]  /*7d10*/  QGMMA.64x256x32.F32.E4M3.E4M3 R24, gdesc[UR28], R24, gsb0 ;  /* 0x03e000001c1879f3 */ /* 0x000fe20008000818 */
[----:B------:R-:W-:Y:S01]  /*7d20*/  UIADD3.64 UR28, UR32, 0x600, URZ ;  /* 0x00000600201c7897 */ /* 0x000fe2000fffe03f */
[----:B------:R-:W-:Y:S01]  /*7d30*/  UMOV UR30, UR34 ;  /* 0x00000022001e7c82 */ /* 0x000fe20008000000 */
[----:B------:R-:W-:Y:S01]  /*7d40*/  UMOV UR31, UR35 ;  /* 0x00000023001f7c82 */ /* 0x000fe20008000000 */
[----:B------:R-:W-:Y:S02]  /*7d50*/  WARPGROUP.DEPBAR.LE gsb0, 0x0 ;  /* 0x00008000000079c5 */ /* 0x000fe40000010000 */
[----:B------:R-:W-:-:S15]  /*7d60*/  WARPGROUP.ARRIVE ;  /* 0x00000000000079c5 */ /* 0x000fde0000000000 */
[----:B------:R-:W-:-:S07]  /*7d70*/  NOP ;  /* 0x0000000000007918 */ /* 0x000fce0000000000 */
        /* <DEDUP_REMOVED lines=10> */
[----:B----4-:R-:W-:Y:S05]  /*7e20*/  @!P0 BRA `(.L_x_50) ;  /* 0xffffffcc00708947 */ /* 0x010fea000383ffff */
.L_x_48:
[----:B------:R-:W2:Y:S04]  /*7e30*/  LDL.LU R158, [R1+0x430] ;  /* 0x00043000019e7983 */ /* 0x000ea80000300800 */
[----:B------:R-:W5:Y:S04]  /*7e40*/  LDL.LU R157, [R1+0x434] ;  /* 0x00043400019d7983 */ /* 0x000f680000300800 */
        /* <DEDUP_REMOVED lines=24> */
[----:B-1----:R-:W5:Y:S04]  /*7fd0*/  LDL.LU R4, [R1+0x498] ;  /* 0x0004980001047983 */ /* 0x002f680000300800 */
[----:B------:R-:W5:Y:S04]  /*7fe0*/  LDL.LU R3, [R1+0x49c] ;  /* 0x00049c0001037983 */ /* 0x000f680000300800 */
[----:B----4-:R-:W4:Y:S04]  /*7ff0*/  LDL.LU R2, [R1+0x4a0] ;  /* 0x0004a00001027983 */ /* 0x010f280000300800 */
[----:B------:R-:W4:Y:S04]  /*8000*/  LDL.LU R0, [R1+0x4a4] ;  /* 0x0004a40001007983 */ /* 0x000f280000300800 */
[----:B------:R-:W4:Y:S04]  /*8010*/  LDL.LU R160, [R1+0x400] ;  /* 0x0004000001a07983 */ /* 0x000f280000300800 */
[----:B------:R-:W4:Y:S04]  /*8020*/  LDL.LU R159, [R1+0x404] ;  /* 0x00040400019f7983 */ /* 0x000f280000300800 */
[----:B------:R4:W-:Y:S04]  /*8030*/  STL [R1+0x754], R88 ;  /* 0x0007545801007387 */ /* 0x0009e80000100800 */
[----:B------:R-:W-:Y:S04]  /*8040*/  STL [R1+0x750], R89 ;  /* 0x0007505901007387 */ /* 0x000fe80000100800 */
[----:B------:R1:W-:Y:S04]  /*8050*/  STL [R1+0x74c], R90 ;  /* 0x00074c5a01007387 */ /* 0x0003e80000100800 */
[----:B------:R-:W-:Y:S04]  /*8060*/  STL [R1+0x748], R91 ;  /* 0x0007485b01007387 */ /* 0x000fe80000100800 */
        /* <DEDUP_REMOVED lines=59> */
[----:B------:R-:W-:Y:S01]  /*8420*/  STL [R1+0x658], R151 ;  /* 0x0006589701007387 */ /* 0x000fe20000100800 */
[----:B------:R-:W-:-:S02]  /*8430*/  F2FP.SATFINITE.E4M3.F32.PACK_AB_MERGE_C R32, R33, R32, RZ ;  /* 0x000000202120723e */ /* 0x000fc400048070ff */
[----:B------:R-:W-:Y:S01]  /*8440*/  F2FP.SATFINITE.E4M3.F32.PACK_AB_MERGE_C R34, R35, R34, RZ ;  /* 0x000000222322723e */ /* 0x000fe200048070ff */
[----:B---3--:R-:W-:Y:S01]  /*8450*/  BAR.SYNC.DEFER_BLOCKING 0x0 ;  /* 0x0000000000007b1d */ /* 0x008fe20000010000 */
[----:B--2---:R-:W-:Y:S02]  /*8460*/  IMAD.MOV.U32 R190, RZ, RZ, R158 ;  /* 0x000000ffffbe7224 */ /* 0x004fe400078e009e */
[----:B-----5:R-:W-:Y:S02]  /*8470*/  IMAD.MOV.U32 R189, RZ, RZ, R157 ;  /* 0x000000ffffbd7224 */ /* 0x020fe400078e009d */
[----:B------:R-:W-:Y:S02]  /*8480*/  IMAD.MOV.U32 R188, RZ, RZ, R156 ;  /* 0x000000ffffbc7224 */ /* 0x000fe400078e009c */
[----:B------:R-:W-:Y:S01]  /*8490*/  IMAD.MOV.U32 R187, RZ, RZ, R155 ;  /* 0x000000ffffbb7224 */ /* 0x000fe200078e009b */
[----:B----4-:R-:W-:Y:S01]  /*84a0*/  F2FP.SATFINITE.E4M3.F32.PACK_AB_MERGE_C R88, R159, R160, RZ ;  /* 0x000000a09f58723e */ /* 0x010fe200048070ff */
[----:B------:R-:W-:Y:S01]  /*84b0*/  IMAD.MOV.U32 R186, RZ, RZ, R154 ;  /* 0x000000ffffba7224 */ /* 0x000fe200078e009a */
[----:B------:R-:W-:Y:S01]  /*84c0*/  F2FP.SATFINITE.E4M3.F32.PACK_AB_MERGE_C R36, R37, R36, RZ ;  /* 0x000000242524723e */ /* 0x000fe200048070ff */
[----:B------:R-:W-:Y:S01]  /*84d0*/  IMAD.MOV.U32 R185, RZ, RZ, R153 ;  /* 0x000000ffffb97224 */ /* 0x000fe200078e0099 */
[----:B------:R-:W-:Y:S01]  /*84e0*/  F2FP.SATFINITE.E4M3.F32.PACK_AB_MERGE_C R38, R39, R38, RZ ;  /* 0x000000262726723e */ /* 0x000fe200048070ff */
[----:B------:R2:W-:Y:S01]  /*84f0*/  STL [R1+0x654], R88 ;  /* 0x0006545801007387 */ /* 0x0005e20000100800 */
[----:B------:R-:W-:Y:S01]  /*8500*/  IMAD.MOV.U32 R184, RZ, RZ, R152 ;  /* 0x000000ffffb87224 */ /* 0x000fe200078e0098 */
[----:B------:R-:W-:Y:S01]  /*8510*/  F2FP.SATFINITE.E4M3.F32.PACK_AB_MERGE_C R40, R41, R40, RZ ;  /* 0x000000282928723e */ /* 0x000fe200048070ff */
[----:B------:R-:W-:Y:S01]  /*8520*/  IMAD.MOV.U32 R183, RZ, RZ, R23 ;  /* 0x000000ffffb77224 */ /* 0x000fe200078e0017 */
[----:B------:R-:W2:Y:S01]  /*8530*/  LDL.LU R160, [R1+0x408] ;  /* 0x0004080001a07983 */ /* 0x000ea20000300800 */
[----:B------:R-:W-:Y:S01]  /*8540*/  IMAD.MOV.U32 R182, RZ, RZ, R22 ;  /* 0x000000ffffb67224 */ /* 0x000fe200078e0016 */
[----:B------:R-:W-:Y:S01]  /*8550*/  F2FP.SATFINITE.E4M3.F32.PACK_AB_MERGE_C R42, R43, R42, RZ ;  /* 0x0000002a2b2a723e */ /* 0x000fe200048070ff */
[----:B------:R-:W-:Y:S01]  /*8560*/  IMAD.MOV.U32 R181, RZ, RZ, R21 ;  /* 0x000000ffffb57224 */ /* 0x000fe200078e0015 */
[----:B------:R-:W2:Y:S01]  /*8570*/  LDL.LU R159, [R1+0x40c] ;  /* 0x00040c00019f7983 */ /* 0x000ea20000300800 */
[----:B------:R-:W-:Y:S01]  /*8580*/  IMAD.MOV.U32 R180, RZ, RZ, R20 ;  /* 0x000000ffffb47224 */ /* 0x000fe200078e0014 */
[----:B------:R-:W-:Y:S01]  /*8590*/  F2FP.SATFINITE.E4M3.F32.PACK_AB_MERGE_C R44, R45, R44, RZ ;  /* 0x0000002c2d2c723e */ /* 0x000fe200048070ff */
[----:B------:R-:W-:Y:S01]  /*85a0*/  IMAD.MOV.U32 R179, RZ, RZ, R19 ;  /* 0x000000ffffb37224 */ /* 0x000fe200078e0013 */
[----:B------:R-:W-:Y:S01]  /*85b0*/  F2FP.SATFINITE.E4M3.F32.PACK_AB_MERGE_C R46, R47, R46, RZ ;  /* 0x0000002e2f2e723e */ /* 0x000fe200048070ff */
[----:B------:R-:W-:Y:S01]  /*85c0*/  IMAD.MOV.U32 R178, RZ, RZ, R18 ;  /* 0x000000ffffb27224 */ /* 0x000fe200078e0012 */
[----:B------:R-:W3:Y:S01]  /*85d0*/  @!P2 SYNCS.CCTL.IV [UR42+0x40000] ;  /* 0x04000000ff00a9b1 */ /* 0x000ee2000800002a */
[----:B------:R-:W-:-:S02]  /*85e0*/  IMAD.MOV.U32 R177, RZ, RZ, R17 ;  /* 0x000000ffffb17224 */ /* 0x000fc400078e0011 */
[----:B------:R-:W-:Y:S02]  /*85f0*/  IMAD.MOV.U32 R176, RZ, RZ, R16 ;  /* 0x000000ffffb07224 */ /* 0x000fe400078e0010 */
[----:B------:R-:W-:Y:S02]  /*8600*/  IMAD.MOV.U32 R175, RZ, RZ, R15 ;  /* 0x000000ffffaf7224 */ /* 0x000fe400078e000f */
[----:B------:R-:W-:Y:S02]  /*8610*/  IMAD.MOV.U32 R174, RZ, RZ, R14 ;  /* 0x000000ffffae7224 */ /* 0x000fe400078e000e */
[----:B------:R-:W-:Y:S02]  /*8620*/  IMAD.MOV.U32 R173, RZ, RZ, R13 ;  /* 0x000000ffffad7224 */ /* 0x000fe400078e000d */
[----:B------:R-:W-:Y:S02]  /*8630*/  IMAD.MOV.U32 R172, RZ, RZ, R12 ;  /* 0x000000ffffac7224 */ /* 0x000fe400078e000c */
        /* <DEDUP_REMOVED lines=10> */
[----:B------:R-:W-:Y:S01]  /*86e0*/  IMAD.MOV.U32 R161, RZ, RZ, R0 ;  /* 0x000000ffffa17224 */ /* 0x000fe200078e0000 */
[----:B-1----:R-:W-:Y:S01]  /*86f0*/  F2FP.SATFINITE.E4M3.F32.PACK_AB_MERGE_C R90, R187, R188, RZ ;  /* 0x000000bcbb5a723e */ /* 0x002fe200048070ff */
[----:B---3--:R-:W-:Y:S01]  /*8700*/  BAR.SYNC.DEFER_BLOCKING 0x0 ;  /* 0x0000000000007b1d */ /* 0x008fe20000010000 */
[----:B------:R-:W-:Y:S02]  /*8710*/  F2FP.SATFINITE.E4M3.F32.PACK_AB_MERGE_C R89, R185, R186, RZ ;  /* 0x000000bab959723e */ /* 0x000fe400048070ff */
[----:B------:R-:W-:-:S02]  /*8720*/  F2FP.SATFINITE.E4M3.F32.PACK_AB_MERGE_C R56, R57, R56, RZ ;  /* 0x000000383938723e */ /* 0x000fc400048070ff */
[----:B--2---:R-:W-:Y:S01]  /*8730*/  F2FP.SATFINITE.E4M3.F32.PACK_AB_MERGE_C R88, R159, R160, RZ ;  /* 0x000000a09f58723e */ /* 0x004fe200048070ff */
[----:B------:R-:W1:Y:S01]  /*8740*/  @!P2 SYNCS.CCTL.IV [UR42+0x40008] ;  /* 0x04000800ff00a9b1 */ /* 0x000e62000800002a */
[----:B------:R-:W2:Y:S03]  /*8750*/  S2R R57, SR_TID.X ;  /* 0x0000000000397919 */ /* 0x000ea60000002100 */
[----:B------:R3:W-:Y:S04]  /*8760*/  STL [R1+0x650], R88 ;  /* 0x0006505801007387 */ /* 0x0007e80000100800 */
[----:B------:R-:W3:Y:S04]  /*8770*/  LDL.LU R160, [R1+0x410] ;  /* 0x0004100001a07983 */ /* 0x000ee80000300800 */
[----:B------:R-:W3:Y:S01]  /*8780*/  LDL.LU R159, [R1+0x414] ;  /* 0x00041400019f7983 */ /* 0x000ee20000300800 */
[----:B-1----:R-:W-:Y:S01]  /*8790*/  BAR.SYNC.DEFER_BLOCKING 0x0 ;  /* 0x0000000000007b1d */ /* 0x002fe20000010000 */
[----:B------:R-:W-:-:S02]  /*87a0*/  F2FP.SATFINITE.E4M3.F32.PACK_AB_MERGE_C R24, R25, R24, RZ ;  /* 0x000000181918723e */ /* 0x000fc400048070ff */
[----:B---3--:R-:W-:-:S03]  /*87b0*/  F2FP.SATFINITE.E4M3.F32.PACK_AB_MERGE_C R88, R159, R160, RZ ;  /* 0x000000a09f58723e */ /* 0x008fc600048070ff */
[----:B------:R-:W1:Y:S02]  /*87c0*/  @!P2 SYNCS.CCTL.IV [UR42+0x40010] ;  /* 0x04001000ff00a9b1 */ /* 0x000e64000800002a */
[----:B-1----:R-:W-:Y:S06]  /*87d0*/  BAR.SYNC.DEFER_BLOCKING 0x0 ;  /* 0x0000000000007b1d */ /* 0x002fec0000010000 */
[----:B------:R1:W-:Y:S04]  /*87e0*/  STL [R1+0x64c], R88 ;  /* 0x00064c5801007387 */ /* 0x0003e80000100800 */
[----:B------:R-:W1:Y:S04]  /*87f0*/  LDL.LU R160, [R1+0x418] ;  /* 0x0004180001a07983 */ /* 0x000e680000300800 */
[----:B------:R-:W1:Y:S01]  /*8800*/  LDL.LU R159, [R1+0x41c] ;  /* 0x00041c00019f7983 */ /* 0x000e620000300800 */
[----:B------:R-:W-:Y:S01]  /*8810*/  F2FP.SATFINITE.E4M3.F32.PACK_AB_MERGE_C R28, R29, R28, RZ ;  /* 0x0000001c1d1c723e */ /* 0x000fe200048070ff */
[----:B--2---:R-:W-:Y:S01]  /*8820*/  IMAD.SHL.U32 R25, R57, 0x40, RZ ;  /* 0x0000004039197824 */ /* 0x004fe200078e00ff */
[----:B------:R-:W-:-:S02]  /*8830*/  F2FP.SATFINITE.E4M3.F32.PACK_AB_MERGE_C R26, R27, R26, RZ ;  /* 0x0000001a1b1a723e */ /* 0x000fc400048070ff */
[----:B------:R-:W-:Y:S02]  /*8840*/  F2FP.SATFINITE.E4M3.F32.PACK_AB_MERGE_C R52, R53, R52, RZ ;  /* 0x000000343534723e */ /* 0x000fe400048070ff */
[----:B------:R-:W-:Y:S01]  /*8850*/  F2FP.SATFINITE.E4M3.F32.PACK_AB_MERGE_C R54, R55, R54, RZ ;  /* 0x000000363736723e */ /* 0x000fe200048070ff */
[----:B------:R-:W2:Y:S01]  /*8860*/  @!P2 SYNCS.CCTL.IV [UR42+0x40018] ;  /* 0x04001800ff00a9b1 */ /* 0x000ea2000800002a */
[----:B-1----:R-:W-:-:S05]  /*8870*/  F2FP.SATFINITE.E4M3.F32.PACK_AB_MERGE_C R88, R159, R160, RZ ;  /* 0x000000a09f58723e */ /* 0x002fca00048070ff */
[----:B------:R1:W-:Y:S04]  /*8880*/  STL [R1+0x648], R88 ;  /* 0x0006485801007387 */ /* 0x0003e80000100800 */
[----:B------:R-:W1:Y:S04]  /*8890*/  LDL.LU R160, [R1+0x420] ;  /* 0x0004200001a07983 */ /* 0x000e680000300800 */
[----:B------:R-:W1:Y:S02]  /*88a0*/  LDL.LU R159, [R1+0x424] ;  /* 0x00042400019f7983 */ /* 0x000e640000300800 */
[----:B-1----:R-:W-:-:S05]  /*88b0*/  F2FP.SATFINITE.E4M3.F32.PACK_AB_MERGE_C R88, R159, R160, RZ ;  /* 0x000000a09f58723e */ /* 0x002fca00048070ff */
[----:B------:R1:W-:Y:S04]  /*88c0*/  STL [R1+0x644], R88 ;  /* 0x0006445801007387 */ /* 0x0003e80000100800 */
[----:B------:R-:W1:Y:S04]  /*88d0*/  LDL.LU R160, [R1+0x428] ;  /* 0x0004280001a07983 */ /* 0x000e680000300800 */
[----:B------:R-:W1:Y:S02]  /*88e0*/  LDL.LU R159, [R1+0x42c] ;  /* 0x00042c00019f7983 */ /* 0x000e640000300800 */
[----:B-1----:R-:W-:-:S05]  /*88f0*/  F2FP.SATFINITE.E4M3.F32.PACK_AB_MERGE_C R88, R159, R160, RZ ;  /* 0x000000a09f58723e */ /* 0x002fca00048070ff */
[----:B------:R1:W-:Y:S04]  /*8900*/  STL [R1+0x640], R88 ;  /* 0x0006405801007387 */ /* 0x0003e80000100800 */
[----:B------:R-:W3:Y:S04]  /*8910*/  LDL.LU R160, [R1+0x4a8] ;  /* 0x0004a80001a07983 */ /* 0x000ee80000300800 */
[----:B------:R-:W3:Y:S04]  /*8920*/  LDL.LU R159, [R1+0x4ac] ;  /* 0x0004ac00019f7983 */ /* 0x000ee80000300800 */
[----:B------:R-:W4:Y:S04]  /*8930*/  LDL.LU R158, [R1+0x4b0] ;  /* 0x0004b000019e7983 */ /* 0x000f280000300800 */
[----:B------:R-:W4:Y:S04]  /*8940*/  LDL.LU R157, [R1+0x4b4] ;  /* 0x0004b400019d7983 */ /* 0x000f280000300800 */
[----:B------:R-:W5:Y:S04]  /*8950*/  LDL.LU R156, [R1+0x4b8] ;  /* 0x0004b800019c7983 */ /* 0x000f680000300800 */
[----:B------:R-:W5:Y:S04]  /*8960*/  LDL.LU R155, [R1+0x4bc] ;  /* 0x0004bc00019b7983 */ /* 0x000f680000300800 */
[----:B------:R-:W2:Y:S04]  /*8970*/  LDL.LU R154, [R1+0x4c0] ;  /* 0x0004c000019a7983 */ /* 0x000ea80000300800 */
        /* <DEDUP_REMOVED lines=24> */
[----:B------:R-:W2:Y:S01]  /*8b00*/  LDL.LU R0, [R1+0x524] ;  /* 0x0005240001007983 */ /* 0x000ea20000300800 */
[----:B-1----:R-:W-:-:S05]  /*8b10*/  F2FP.SATFINITE.E4M3.F32.PACK_AB_MERGE_C R88, R189, R190, RZ ;  /* 0x000000bebd58723e */ /* 0x002fca00048070ff */
[----:B------:R1:W-:Y:S04]  /*8b20*/  STL [R1+0x63c], R88 ;  /* 0x00063c5801007387 */ /* 0x0003e80000100800 */
[----:B------:R1:W-:Y:S04]  /*8b30*/  STL [R1+0x638], R90 ;  /* 0x0006385a01007387 */ /* 0x0003e80000100800 */
[----:B------:R1:W-:Y:S02]  /*8b40*/  STL [R1+0x634], R89 ;  /* 0x0006345901007387 */ /* 0x0003e40000100800 */
[----:B-1----:R-:W-:-:S02]  /*8b50*/  F2FP.SATFINITE.E4M3.F32.PACK_AB_MERGE_C R88, R183, R184, RZ ;  /* 0x000000b8b758723e */ /* 0x002fc400048070ff */
[----:B------:R-:W-:-:S03]  /*8b60*/  F2FP.SATFINITE.E4M3.F32.PACK_AB_MERGE_C R90, R181, R182, RZ ;  /* 0x000000b6b55a723e */ /* 0x000fc600048070ff */
[----:B------:R1:W-:Y:S01]  /*8b70*/  STL [R1+0x630], R88 ;  /* 0x0006305801007387 */ /* 0x0003e20000100800 */
[----:B------:R-:W-:-:S03]  /*8b80*/  F2FP.SATFINITE.E4M3.F32.PACK_AB_MERGE_C R89, R179, R180, RZ ;  /* 0x000000b4b359723e */ /* 0x000fc600048070ff */
[----:B------:R1:W-:Y:S04]  /*8b90*/  STL [R1+0x62c], R90 ;  /* 0x00062c5a01007387 */ /* 0x0003e80000100800 */
[----:B------:R1:W-:Y:S02]  /*8ba0*/  STL [R1+0x628], R89 ;  /* 0x0006285901007387 */ /* 0x0003e40000100800 */
[----:B-1----:R-:W-:Y:S02]  /*8bb0*/  F2FP.SATFINITE.E4M3.F32.PACK_AB_MERGE_C R88, R177, R178, RZ ;  /* 0x000000b2b158723e */ /* 0x002fe400048070ff */
        /* <DEDUP_REMOVED lines=16> */
[----:B------:R5:W-:Y:S01]  /*8cc0*/  STL [R1+0x604], R89 ;  /* 0x0006045901007387 */ /* 0x000be20000100800 */
[----:B---3--:R-:W-:-:S05]  /*8cd0*/  F2FP.SATFINITE.E4M3.F32.PACK_AB_MERGE_C R88, R159, R160, RZ ;  /* 0x000000a09f58723e */ /* 0x008fca00048070ff */
[----:B------:R2:W-:Y:S01]  /*8ce0*/  STL [R1+0x4ac], R88 ;  /* 0x0004ac5801007387 */ /* 0x0005e20000100800 */
[----:B----4-:R-:W-:-:S05]  /*8cf0*/  F2FP.SATFINITE.E4M3.F32.PACK_AB_MERGE_C R90, R157, R158, RZ ;  /* 0x0000009e9d5a723e */ /* 0x010fca00048070ff */
[----:B------:R-:W-:Y:S01]  /*8d00*/  STL [R1+0x4a8], R90 ;  /* 0x0004a85a01007387 */ /* 0x000fe20000100800 */
[----:B-----5:R-:W-:-:S05]  /*8d10*/  F2FP.SATFINITE.E4M3.F32.PACK_AB_MERGE_C R89, R155, R156, RZ ;  /* 0x0000009c9b59723e */ /* 0x020fca00048070ff */
[----:B------:R-:W-:Y:S01]  /*8d20*/  STL [R1+0x4a4], R89 ;  /* 0x0004a45901007387 */ /* 0x000fe20000100800 */
[----:B--2---:R-:W-:-:S05]  /*8d30*/  F2FP.SATFINITE.E4M3.F32.PACK_AB_MERGE_C R88, R153, R154, RZ ;  /* 0x0000009a9958723e */ /* 0x004fca00048070ff */
[----:B------:R-:W-:Y:S01]  /*8d40*/  STL [R1+0x4a0], R88 ;  /* 0x0004a05801007387 */ /* 0x000fe20000100800 */
[----:B------:R-:W-:-:S05]  /*8d50*/  F2FP.SATFINITE.E4M3.F32.PACK_AB_MERGE_C R23, R23, R152, RZ ;  /* 0x000000981717723e */ /* 0x000fca00048070ff */
[----:B------:R1:W-:Y:S01]  /*8d60*/  STL [R1+0x49c], R23 ;  /* 0x00049c1701007387 */ /* 0x0003e20000100800 */
        /* <DEDUP_REMOVED lines=18> */
[----:B------:R-:W-:-:S03]  /*8e90*/  F2FP.SATFINITE.E4M3.F32.PACK_AB_MERGE_C R3, R3, R4, RZ ;  /* 0x000000040303723e */ /* 0x000fc600048070ff */
[----:B------:R-:W5:Y:S04]  /*8ea0*/  LDL.LU R190, [R1+0x528] ;  /* 0x0005280001be7983 */ /* 0x000f680000300800 */
[----:B------:R5:W-:Y:S01]  /*8eb0*/  STL [R1+0x474], R3 ;  /* 0x0004740301007387 */ /* 0x000be20000100800 */
[----:B------:R-:W-:-:S03]  /*8ec0*/  F2FP.SATFINITE.E4M3.F32.PACK_AB_MERGE_C R0, R0, R2, RZ ;  /* 0x000000020000723e */ /* 0x000fc600048070ff */
[----:B------:R-:W5:Y:S04]  /*8ed0*/  LDL.LU R189, [R1+0x52c] ;  /* 0x00052c0001bd7983 */ /* 0x000f680000300800 */
[----:B------:R5:W-:Y:S04]  /*8ee0*/  STL [R1+0x470], R0 ;  /* 0x0004700001007387 */ /* 0x000be80000100800 */
        /* <DEDUP_REMOVED lines=39> */
[----:B--2---:R-:W2:Y:S04]  /*9160*/  LDL.LU R21, [R1+0x5cc] ;  /* 0x0005cc0001157983 */ /* 0x004ea80000300800 */
[----:B------:R-:W2:Y:S04]  /*9170*/  LDL.LU R20, [R1+0x5d0] ;  /* 0x0005d00001147983 */ /* 0x000ea80000300800 */
[----:B---3--:R-:W3:Y:S04]  /*9180*/  LDL.LU R19, [R1+0x5d4] ;  /* 0x0005d40001137983 */ /* 0x008ee80000300800 */
[----:B------:R-:W3:Y:S04]  /*9190*/  LDL.LU R18, [R1+0x5d8] ;  /* 0x0005d80001127983 */ /* 0x000ee80000300800 */
[----:B----4-:R-:W4:Y:S04]  /*91a0*/  LDL.LU R17, [R1+0x5dc] ;  /* 0x0005dc0001117983 */ /* 0x010f280000300800 */
[----:B------:R-:W4:Y:S04]  /*91b0*/  LDL.LU R16, [R1+0x5e0] ;  /* 0x0005e00001107983 */ /* 0x000f280000300800 */
[----:B-----5:R-:W5:Y:S04]  /*91c0*/  LDL.LU R15, [R1+0x5e4] ;  /* 0x0005e400010f7983 */ /* 0x020f680000300800 */
        /* <DEDUP_REMOVED lines=13> */
[----:B------:R-:W5:Y:S01]  /*92a0*/  LDL.LU R0, [R1+0x21c] ;  /* 0x00021c0001007983 */ /* 0x000f620000300800 */
[----:B------:R-:W-:-:S05]  /*92b0*/  F2FP.SATFINITE.E4M3.F32.PACK_AB_MERGE_C R88, R189, R190, RZ ;  /* 0x000000bebd58723e */ /* 0x000fca00048070ff */
[----:B------:R1:W-:Y:S01]  /*92c0*/  STL [R1+0x46c], R88 ;  /* 0x00046c5801007387 */ /* 0x0003e20000100800 */
[----:B------:R-:W-:Y:S02]  /*92d0*/  F2FP.SATFINITE.E4M3.F32.PACK_AB_MERGE_C R90, R187, R188, RZ ;  /* 0x000000bcbb5a723e */ /* 0x000fe400048070ff */
[----:B------:R-:W-:-:S03]  /*92e0*/  F2FP.SATFINITE.E4M3.F32.PACK_AB_MERGE_C R89, R185, R186, RZ ;  /* 0x000000bab959723e */ /* 0x000fc600048070ff */
[----:B------:R1:W-:Y:S02]  /*92f0*/  STL [R1+0x468], R90 ;  /* 0x0004685a01007387 */ /* 0x0003e40000100800 */
[----:B-1----:R-:W-:Y:S02]  /*9300*/  F2FP.SATFINITE.E4M3.F32.PACK_AB_MERGE_C R88, R183, R184, RZ ;  /* 0x000000b8b758723e */ /* 0x002fe400048070ff */
[----:B------:R1:W-:Y:S04]  /*9310*/  STL [R1+0x464], R89 ;  /* 0x0004645901007387 */ /* 0x0003e80000100800 */
[----:B------:R1:W-:Y:S01]  /*9320*/  STL [R1+0x460], R88 ;  /* 0x0004605801007387 */ /* 0x0003e20000100800 */
[----:B------:R-:W-:Y:S02]  /*9330*/  F2FP.SATFINITE.E4M3.F32.PACK_AB_MERGE_C R90, R181, R182, RZ ;  /* 0x000000b6b55a723e */ /* 0x000fe400048070ff */
[----:B-1----:R-:W-:-:S03]  /*9340*/  F2FP.SATFINITE.E4M3.F32.PACK_AB_MERGE_C R89, R179, R180, RZ ;  /* 0x000000b4b359723e */ /* 0x002fc600048070ff */
        /* <DEDUP_REMOVED lines=24> */
[----:B------:R-:W-:Y:S01]  /*94d0*/  STL [R1+0x42c], R90 ;  /* 0x00042c5a01007387 */ /* 0x000fe20000100800 */
[----:B------:R-:W-:-:S03]  /*94e0*/  F2FP.SATFINITE.E4M3.F32.PACK_AB_MERGE_C R88, R153, R154, RZ ;  /* 0x0000009a9958723e */ /* 0x000fc600048070ff */
[----:B------:R-:W-:Y:S01]  /*94f0*/  STL [R1+0x428], R89 ;  /* 0x0004285901007387 */ /* 0x000fe20000100800 */
[----:B------:R-:W-:-:S03]  /*9500*/  F2FP.SATFINITE.E4M3.F32.PACK_AB_MERGE_C R23, R23, R152, RZ ;  /* 0x000000981717723e */ /* 0x000fc600048070ff */
[----:B------:R-:W-:Y:S01]  /*9510*/  STL [R1+0x424], R88 ;  /* 0x0004245801007387 */ /* 0x000fe20000100800 */
[----:B--2---:R-:W-:-:S03]  /*9520*/  F2FP.SATFINITE.E4M3.F32.PACK_AB_MERGE_C R21, R21, R22, RZ ;  /* 0x000000161515723e */ /* 0x004fc600048070ff */
[----:B------:R1:W-:Y:S01]  /*9530*/  STL [R1+0x420], R23 ;  /* 0x0004201701007387 */ /* 0x0003e20000100800 */
[----:B---3--:R-:W-:-:S03]  /*9540*/  F2FP.SATFINITE.E4M3.F32.PACK_AB_MERGE_C R19, R19, R20, RZ ;  /* 0x000000141313723e */ /* 0x008fc600048070ff */
[----:B------:R2:W-:Y:S01]  /*9550*/  STL [R1+0x41c], R21 ;  /* 0x00041c1501007387 */ /* 0x0005e20000100800 */
[----:B----4-:R-:W-:-:S03]  /*9560*/  F2FP.SATFINITE.E4M3.F32.PACK_AB_MERGE_C R17, R17, R18, RZ ;  /* 0x000000121111723e */ /* 0x010fc600048070ff */
[----:B------:R3:W-:Y:S01]  /*9570*/  STL [R1+0x418], R19 ;  /* 0x0004181301007387 */ /* 0x0007e20000100800 */
[----:B-----5:R-:W-:-:S03]  /*9580*/  F2FP.SATFINITE.E4M3.F32.PACK_AB_MERGE_C R15, R15, R16, RZ ;  /* 0x000000100f0f723e */ /* 0x020fc600048070ff */
[----:B------:R4:W-:Y:S01]  /*9590*/  STL [R1+0x414], R17 ;  /* 0x0004141101007387 */ /* 0x0009e20000100800 */
[----:B------:R-:W-:-:S03]  /*95a0*/  F2FP.SATFINITE.E4M3.F32.PACK_AB_MERGE_C R13, R13, R14, RZ ;  /* 0x0000000e0d0d723e */ /* 0x000fc600048070ff */
        /* <DEDUP_REMOVED lines=8> */
[----:B------:R5:W-:Y:S04]  /*9630*/  STL [R1+0x400], R7 ;  /* 0x0004000701007387 */ /* 0x000be80000100800 */
        /* <DEDUP_REMOVED lines=125> */
[----:B------:R-:W-:-:S02]  /*9e10*/  F2FP.SATFINITE.E4M3.F32.PACK_AB_MERGE_C R251, R247, R248, RZ ;  /* 0x000000f8f7fb723e */ /* 0x000fc400048070ff */
[----:B------:R-:W-:Y:S01]  /*9e20*/  F2FP.SATFINITE.E4M3.F32.PACK_AB_MERGE_C R247, R243, R244, RZ ;  /* 0x000000f4f3f7723e */ /* 0x000fe200048070ff */
[----:B------:R-:W5:Y:S01]  /*9e30*/  LDL.LU R88, [R1] ;  /* 0x0000000001587983 */ /* 0x000f620000300800 */
[----:B------:R-:W-:Y:S02]  /*9e40*/  F2FP.SATFINITE.E4M3.F32.PACK_AB_MERGE_C R249, R245, R246, RZ ;  /* 0x000000f6f5f9723e */ /* 0x000fe400048070ff */
[----:B------:R-:W-:Y:S02]  /*9e50*/  F2FP.SATFINITE.E4M3.F32.PACK_AB_MERGE_C R243, R239, R240, RZ ;  /* 0x000000f0eff3723e */ /* 0x000fe400048070ff */
[----:B------:R-:W-:Y:S02]  /*9e60*/  F2FP.SATFINITE.E4M3.F32.PACK_AB_MERGE_C R245, R241, R242, RZ ;  /* 0x000000f2f1f5723e */ /* 0x000fe400048070ff */
[----:B------:R-:W-:Y:S02]  /*9e70*/  F2FP.SATFINITE.E4M3.F32.PACK_AB_MERGE_C R239, R235, R236, RZ ;  /* 0x000000ecebef723e */ /* 0x000fe400048070ff */
[----:B------:R-:W-:-:S02]  /*9e80*/  F2FP.SATFINITE.E4M3.F32.PACK_AB_MERGE_C R241, R237, R238, RZ ;  /* 0x000000eeedf1723e */ /* 0x000fc400048070ff */
[----:B------:R-:W-:Y:S02]  /*9e90*/  F2FP.SATFINITE.E4M3.F32.PACK_AB_MERGE_C R235, R231, R232, RZ ;  /* 0x000000e8e7eb723e */ /* 0x000fe400048070ff */
        /* <DEDUP_REMOVED lines=41> */
[----:B--2---:R-:W-:Y:S02]  /*a130*/  F2FP.SATFINITE.E4M3.F32.PACK_AB_MERGE_C R153, R21, R22, RZ ;  /* 0x000000161599723e */ /* 0x004fe400048070ff */
[----:B---3--:R-:W-:Y:S02]  /*a140*/  F2FP.SATFINITE.E4M3.F32.PACK_AB_MERGE_C R23, R19, R20, RZ ;  /* 0x000000141317723e */ /* 0x008fe400048070ff */
[----:B----4-:R-:W-:Y:S02]  /*a150*/  F2FP.SATFINITE.E4M3.F32.PACK_AB_MERGE_C R21, R17, R18, RZ ;  /* 0x000000121115723e */ /* 0x010fe400048070ff */
[----:B-----5:R-:W-:Y:S02]  /*a160*/  F2FP.SATFINITE.E4M3.F32.PACK_AB_MERGE_C R19, R15, R16, RZ ;  /* 0x000000100f13723e */ /* 0x020fe400048070ff */
[----:B------:R-:W-:Y:S02]  /*a170*/  F2FP.SATFINITE.E4M3.F32.PACK_AB_MERGE_C R17, R13, R14, RZ ;  /* 0x0000000e0d11723e */ /* 0x000fe400048070ff */
[----:B------:R-:W-:-:S02]  /*a180*/  F2FP.SATFINITE.E4M3.F32.PACK_AB_MERGE_C R15, R11, R12, RZ ;  /* 0x0000000c0b0f723e */ /* 0x000fc400048070ff */
[----:B------:R-:W-:Y:S02]  /*a190*/  F2FP.SATFINITE.E4M3.F32.PACK_AB_MERGE_C R13, R9, R10, RZ ;  /* 0x0000000a090d723e */ /* 0x000fe400048070ff */
[----:B------:R-:W-:Y:S02]  /*a1a0*/  F2FP.SATFINITE.E4M3.F32.PACK_AB_MERGE_C R11, R7, R8, RZ ;  /* 0x00000008070b723e */ /* 0x000fe400048070ff */
[----:B------:R-:W-:Y:S02]  /*a1b0*/  F2FP.SATFINITE.E4M3.F32.PACK_AB_MERGE_C R9, R5, R6, RZ ;  /* 0x000000060509723e */ /* 0x000fe400048070ff */
[----:B------:R-:W-:Y:S02]  /*a1c0*/  F2FP.SATFINITE.E4M3.F32.PACK_AB_MERGE_C R7, R3, R4, RZ ;  /* 0x000000040307723e */ /* 0x000fe400048070ff */
[----:B------:R-:W2:Y:S04]  /*a1d0*/  LDL.LU R3, [R1+0x4] ;  /* 0x0000040001037983 */ /* 0x000ea80000300800 */
[----:B------:R-:W3:Y:S01]  /*a1e0*/  LDL.LU R89, [R1+0x8] ;  /* 0x0000080001597983 */ /* 0x000ee20000300800 */
[----:B------:R-:W-:-:S03]  /*a1f0*/  F2FP.SATFINITE.E4M3.F32.PACK_AB_MERGE_C R5, R0, R2, RZ ;  /* 0x000000020005723e */ /* 0x000fc600048070ff */
[----:B------:R-:W3:Y:S04]  /*a200*/  LDL.LU R0, [R1+0xc] ;  /* 0x00000c0001007983 */ /* 0x000ee80000300800 */
[----:B------:R-:W4:Y:S04]  /*a210*/  LDL.LU R90, [R1+0x10] ;  /* 0x00001000015a7983 */ /* 0x000f280000300800 */
[----:B------:R-:W4:Y:S04]  /*a220*/  LDL.LU R2, [R1+0x14] ;  /* 0x0000140001027983 */ /* 0x000f280000300800 */
        /* <DEDUP_REMOVED lines=122> */
[----:B--2---:R-:W-:-:S02]  /*a9d0*/  F2FP.SATFINITE.E4M3.F32.PACK_AB_MERGE_C R3, R3, R88, RZ ;  /* 0x000000580303723e */ /* 0x004fc400048070ff */
[----:B---3--:R-:W-:Y:S01]  /*a9e0*/  F2FP.SATFINITE.E4M3.F32.PACK_AB_MERGE_C R0, R0, R89, RZ ;  /* 0x000000590000723e */ /* 0x008fe200048070ff */
[----:B------:R-:W2:Y:S01]  /*a9f0*/  LDL.LU R88, [R1+0x754] ;  /* 0x0007540001587983 */ /* 0x000ea20000300800 */
[----:B----4-:R-:W-:Y:S02]  /*aa00*/  F2FP.SATFINITE.E4M3.F32.PACK_AB_MERGE_C R2, R2, R90, RZ ;  /* 0x0000005a0202723e */ /* 0x010fe400048070ff */
[----:B-----5:R-:W-:Y:S01]  /*aa10*/  F2FP.SATFINITE.E4M3.F32.PACK_AB_MERGE_C R4, R4, R91, RZ ;  /* 0x0000005b0404723e */ /* 0x020fe200048070ff */
[----:B------:R-:W2:Y:S01]  /*aa20*/  LDL.LU R89, [R1+0x750] ;  /* 0x0007500001597983 */ /* 0x000ea20000300800 */
[----:B------:R-:W-:-:S03]  /*aa30*/  F2FP.SATFINITE.E4M3.F32.PACK_AB_MERGE_C R6, R6, R92, RZ ;  /* 0x0000005c0606723e */ /* 0x000fc600048070ff */
[----:B------:R-:W3:Y:S01]  /*aa40*/  LDL.LU R90, [R1+0x74c] ;  /* 0x00074c00015a7983 */ /* 0x000ee20000300800 */
[----:B------:R-:W-:-:S03]  /*aa50*/  F2FP.SATFINITE.E4M3.F32.PACK_AB_MERGE_C R8, R8, R93, RZ ;  /* 0x0000005d0808723e */ /* 0x000fc600048070ff */
[----:B------:R-:W3:Y:S01]  /*aa60*/  LDL.LU R91, [R1+0x748] ;  /* 0x00074800015b7983 */ /* 0x000ee20000300800 */
[----:B------:R-:W-:-:S03]  /*aa70*/  F2FP.SATFINITE.E4M3.F32.PACK_AB_MERGE_C R10, R10, R94, RZ ;  /* 0x0000005e0a0a723e */ /* 0x000fc600048070ff */
[----:B------:R-:W4:Y:S01]  /*aa80*/  LDL.LU R92, [R1+0x744] ;  /* 0x00074400015c7983 */ /* 0x000f220000300800 */
[----:B------:R-:W-:-:S03]  /*aa90*/  F2FP.SATFINITE.E4M3.F32.PACK_AB_MERGE_C R12, R12, R95, RZ ;  /* 0x0000005f0c0c723e */ /* 0x000fc600048070ff */
[----:B------:R-:W4:Y:S01]  /*aaa0*/  LDL.LU R93, [R1+0x740] ;  /* 0x00074000015d7983 */ /* 0x000f220000300800 */
[----:B------:R-:W-:-:S03]  /*aab0*/  F2FP.SATFINITE.E4M3.F32.PACK_AB_MERGE_C R14, R14, R96, RZ ;  /* 0x000000600e0e723e */ /* 0x000fc600048070ff */
[----:B------:R-:W5:Y:S01]  /*aac0*/  LDL.LU R94, [R1+0x73c] ;  /* 0x00073c00015e7983 */ /* 0x000f620000300800 */
        /* <DEDUP_REMOVED lines=81> */
[----:B------:R-:W5:Y:S04]  /*afe0*/  LDL.LU R135, [R1+0x698] ;  /* 0x0006980001877983 */ /* 0x000f680000300800 */
[----:B------:R-:W5:Y:S01]  /*aff0*/  LDL.LU R136, [R1+0x694] ;  /* 0x0006940001887983 */ /* 0x000f620000300800 */
[----:B------:R-:W-:-:S03]  /*b000*/  F2FP.SATFINITE.E4M3.F32.PACK_AB_MERGE_C R226, R226, R138, RZ ;  /* 0x0000008ae2e2723e */ /* 0x000fc600048070ff */
[----:B------:R-:W5:Y:S04]  /*b010*/  LDL.LU R137, [R1+0x690] ;  /* 0x0006900001897983 */ /* 0x000f680000300800 */
        /* <DEDUP_REMOVED lines=27> */
[----:B------:R-:W2:Y:S04]  /*b1d0*/  LDL.LU R33, [R1+0x208] ;  /* 0x0002080001217983 */ /* 0x000ea80000300800 */
[----:B------:R-:W3:Y:S04]  /*b1e0*/  LDL.LU R35, [R1+0x400] ;  /* 0x0004000001237983 */ /* 0x000ee80000300800 */
[----:B------:R-:W4:Y:S04]  /*b1f0*/  LDL.LU R37, [R1+0x474] ;  /* 0x0004740001257983 */ /* 0x000f280000300800 */
[----:B------:R-:W5:Y:S04]  /*b200*/  LDL.LU R39, [R1+0x478] ;  /* 0x0004780001277983 */ /* 0x000f680000300800 */
[----:B------:R-:W5:Y:S04]  /*b210*/  LDL.LU R41, [R1+0x47c] ;  /* 0x00047c0001297983 */ /* 0x000f680000300800 */
[----:B------:R-:W5:Y:S04]  /*b220*/  LDL.LU R43, [R1+0x480] ;  /* 0x00048000012b7983 */ /* 0x000f680000300800 */
[----:B------:R-:W5:Y:S04]  /*b230*/  LDL.LU R45, [R1+0x648] ;  /* 0x00064800012d7983 */ /* 0x000f680000300800 */
[----:B------:R-:W5:Y:S01]  /*b240*/  LDL.LU R47, [R1+0x64c] ;  /* 0x00064c00012f7983 */ /* 0x000f620000300800 */
[C---:B------:R-:W-:Y:S01]  /*b250*/  IMAD.SHL.U32 R29, R57.reuse, 0x2, RZ ;  /* 0x00000002391d7824 */ /* 0x040fe200078e00ff */
[----:B------:R-:W-:-:S02]  /*b260*/  LOP3.LUT R27, R57, 0x1c, RZ, 0xc0, !PT ;  /* 0x0000001c391b7812 */ /* 0x000fc400078ec0ff */
[----:B------:R-:W-:Y:S01]  /*b270*/  LOP3.LUT R25, R25, 0x1800, RZ, 0xc0, !PT ;  /* 0x0000180019197812 */ /* 0x000fe200078ec0ff */
[----:B------:R-:W5:Y:S01]  /*b280*/  LDL.LU R53, [R1+0x650] ;  /* 0x0006500001357983 */ /* 0x000f620000300800 */
[----:B------:R-:W-:-:S03]  /*b290*/  LOP3.LUT R29, R29, 0x6, RZ, 0xc0, !PT ;  /* 0x000000061d1d7812 */ /* 0x000fc600078ec0ff */
[----:B------:R-:W-:Y:S01]  /*b2a0*/  IMAD R25, R27, 0x20, R25 ;  /* 0x000000201b197824 */ /* 0x000fe200078e0219 */
[----:B------:R-:W-:Y:S01]  /*b2b0*/  F2FP.SATFINITE.E4M3.F32.PACK_AB_MERGE_C R50, R51, R50, RZ ;  /* 0x000000323332723e */ /* 0x000fe200048070ff */
[----:B------:R-:W-:Y:S01]  /*b2c0*/  IMAD R27, R27, 0x4, R29 ;  /* 0x000000041b1b7824 */ /* 0x000fe200078e021d */
[----:B------:R-:W5:Y:S03]  /*b2d0*/  LDL.LU R55, [R1+0x654] ;  /* 0x0006540001377983 */ /* 0x000f660000300800 */
[----:B------:R-:W-:Y:S01]  /*b2e0*/  IMAD.IADD R25, R25, 0x1, R27 ;  /* 0x0000000119197824 */ /* 0x000fe200078e021b */
[----:B------:R-:W-:Y:S01]  /*b2f0*/  F2FP.SATFINITE.E4M3.F32.PACK_AB_MERGE_C R48, R49, R48, RZ ;  /* 0x000000303130723e */ /* 0x000fe200048070ff */
[----:B------:R-:W5:Y:S04]  /*b300*/  LDL.LU R51, [R1+0x204] ;  /* 0x0002040001337983 */ /* 0x000f680000300800 */
[----:B------:R-:W5:Y:S04]  /*b310*/  LDL.LU R49, [R1+0x200] ;  /* 0x0002000001317983 */ /* 0x000f680000300800 */
[----:B--2---:R-:W-:Y:S04]  /*b320*/  STS.U16 [R25+UR42+0x2400], R33 ;  /* 0x0024002119007988 */ /* 0x004fe8000800042a */
[----:B---3--:R-:W-:Y:S04]  /*b330*/  STS.U16 [R25+UR42+0x2000], R35 ;  /* 0x0020002319007988 */ /* 0x008fe8000800042a */
[----:B----4-:R-:W-:Y:S04]  /*b340*/  STS.U16 [R25+UR42+0x8408], R37 ;  /* 0x0084082519007988 */ /* 0x010fe8000800042a */
[----:B-----5:R-:W-:Y:S04]  /*b350*/  STS.U16 [R25+UR42+0x8008], R39 ;  /* 0x0080082719007988 */ /* 0x020fe8000800042a */
[----:B------:R-:W-:Y:S04]  /*b360*/  STS.U16 [R25+UR42+0x8400], R41 ;  /* 0x0084002919007988 */ /* 0x000fe8000800042a */
[----:B------:R-:W-:Y:S04]  /*b370*/  STS.U16 [R25+UR42+0x8000], R43 ;  /* 0x0080002b19007988 */ /* 0x000fe8000800042a */
[----:B------:R-:W-:Y:S04]  /*b380*/  STS.U16 [R25+UR42+0x408], R45 ;  /* 0x0004082d19007988 */ /* 0x000fe8000800042a */
[----:B------:R1:W-:Y:S04]  /*b390*/  STS.U16 [R25+UR42+0x8], R47 ;  /* 0x0000082f19007988 */ /* 0x0003e8000800042a */
[----:B-1----:R-:W2:Y:S04]  /*b3a0*/  LDL.LU R47, [R1+0x644] ;  /* 0x00064400012f7983 */ /* 0x002ea80000300800 */
[----:B------:R-:W3:Y:S04]  /*b3b0*/  LDL.LU R45, [R1+0x640] ;  /* 0x00064000012d7983 */ /* 0x000ee80000300800 */
[----:B------:R-:W4:Y:S04]  /*b3c0*/  LDL.LU R43, [R1+0x63c] ;  /* 0x00063c00012b7983 */ /* 0x000f280000300800 */
[----:B------:R-:W5:Y:S04]  /*b3d0*/  LDL.LU R41, [R1+0x638] ;  /* 0x0006380001297983 */ /* 0x000f680000300800 */
[----:B------:R-:W5:Y:S04]  /*b3e0*/  LDL.LU R39, [R1+0x470] ;  /* 0x0004700001277983 */ /* 0x000f680000300800 */
[----:B------:R-:W5:Y:S04]  /*b3f0*/  LDL.LU R37, [R1+0x46c] ;  /* 0x00046c0001257983 */ /* 0x000f680000300800 */
[----:B------:R-:W5:Y:S04]  /*b400*/  LDL.LU R35, [R1+0x468] ;  /* 0x0004680001237983 */ /* 0x000f680000300800 */
[----:B------:R-:W5:Y:S01]  /*b410*/  LDL.LU R33, [R1+0x464] ;  /* 0x0004640001217983 */ /* 0x000f620000300800 */
[----:B------:R-:W-:-:S02]  /*b420*/  F2FP.SATFINITE.E4M3.F32.PACK_AB_MERGE_C R30, R31, R30, RZ ;  /* 0x0000001e1f1e723e */ /* 0x000fc400048070ff */
[----:B------:R-:W-:Y:S01]  /*b430*/  F2FP.SATFINITE.E4M3.F32.PACK_AB_MERGE_C R88, R89, R88, RZ ;  /* 0x000000585958723e */ /* 0x000fe200048070ff */
[----:B------:R1:W-:Y:S01]  /*b440*/  STS.U16 [R25+UR42+0x4000], R3 ;  /* 0x0040000319007988 */ /* 0x0003e2000800042a */
[----:B------:R-:W-:Y:S02]  /*b450*/  F2FP.SATFINITE.E4M3.F32.PACK_AB_MERGE_C R90, R91, R90, RZ ;  /* 0x0000005a5b5a723e */ /* 0x000fe400048070ff */
[----:B------:R-:W-:Y:S02]  /*b460*/  F2FP.SATFINITE.E4M3.F32.PACK_AB_MERGE_C R92, R93, R92, RZ ;  /* 0x0000005c5d5c723e */ /* 0x000fe400048070ff */
[----:B------:R-:W-:Y:S01]  /*b470*/  F2FP.SATFINITE.E4M3.F32.PACK_AB_MERGE_C R94, R95, R94, RZ ;  /* 0x0000005e5f5e723e */ /* 0x000fe200048070ff */
[----:B------:R-:W-:Y:S01]  /*b480*/  STS.U16 [R25+UR42], R55 ;  /* 0x0000003719007988 */ /* 0x000fe2000800042a */
[----:B-1----:R-:W-:-:S03]  /*b490*/  LOP3.LUT R3, R25, 0x10, RZ, 0x3c, !PT ;  /* 0x0000001019037812 */ /* 0x002fc600078e3cff */
[----:B------:R-:W-:Y:S04]  /*b4a0*/  STS.U16 [R25+UR42+0x400], R53 ;  /* 0x0004003519007988 */ /* 0x000fe8000800042a */
        /* <DEDUP_REMOVED lines=21> */
[----:B--2---:R1:W-:Y:S04]  /*b600*/  STS.U16 [R3+UR42], R47 ;  /* 0x0000002f03007988 */ /* 0x0043e8000800042a */
[----:B---3--:R2:W-:Y:S04]  /*b610*/  STS.U16 [R3+UR42+0x400], R45 ;  /* 0x0004002d03007988 */ /* 0x0085e8000800042a */
[----:B----4-:R3:W-:Y:S04]  /*b620*/  STS.U16 [R3+UR42+0x8], R43 ;  /* 0x0000082b03007988 */ /* 0x0107e8000800042a */
[----:B-1----:R-:W4:Y:S04]  /*b630*/  LDL.LU R47, [R1+0x634] ;  /* 0x00063400012f7983 */ /* 0x002f280000300800 */
[----:B--2---:R-:W2:Y:S04]  /*b640*/  LDL.LU R45, [R1+0x630] ;  /* 0x00063000012d7983 */ /* 0x004ea80000300800 */
[----:B-----5:R1:W-:Y:S04]  /*b650*/  STS.U16 [R3+UR42+0x408], R41 ;  /* 0x0004082903007988 */ /* 0x0203e8000800042a */
[----:B---3--:R-:W3:Y:S04]  /*b660*/  LDL.LU R43, [R1+0x62c] ;  /* 0x00062c00012b7983 */ /* 0x008ee80000300800 */
[----:B------:R5:W-:Y:S04]  /*b670*/  STS.U16 [R3+UR42+0x8000], R39 ;  /* 0x0080002703007988 */ /* 0x000be8000800042a */
[----:B-1----:R-:W3:Y:S04]  /*b680*/  LDL.LU R41, [R1+0x628] ;  /* 0x0006280001297983 */ /* 0x002ee80000300800 */
[----:B------:R1:W-:Y:S04]  /*b690*/  STS.U16 [R3+UR42+0x8400], R37 ;  /* 0x0084002503007988 */ /* 0x0003e8000800042a */
[----:B-----5:R-:W5:Y:S04]  /*b6a0*/  LDL.LU R39, [R1+0x460] ;  /* 0x0004600001277983 */ /* 0x020f680000300800 */
[----:B------:R1:W-:Y:S04]  /*b6b0*/  STS.U16 [R3+UR42+0x8008], R35 ;  /* 0x0080082303007988 */ /* 0x0003e8000800042a */
[----:B-1----:R-:W5:Y:S04]  /*b6c0*/  LDL.LU R37, [R1+0x45c] ;  /* 0x00045c0001257983 */ /* 0x002f680000300800 */
[----:B------:R1:W-:Y:S04]  /*b6d0*/  STS.U16 [R3+UR42+0x8408], R33 ;  /* 0x0084082103007988 */ /* 0x0003e8000800042a */
[----:B------:R-:W5:Y:S04]  /*b6e0*/  LDL.LU R35, [R1+0x458] ;  /* 0x0004580001237983 */ /* 0x000f680000300800 */
[----:B-1----:R-:W5:Y:S01]  /*b6f0*/  LDL.LU R33, [R1+0x454] ;  /* 0x0004540001217983 */ /* 0x002f620000300800 */
[----:B------:R-:W-:-:S02]  /*b700*/  F2FP.SATFINITE.E4M3.F32.PACK_AB_MERGE_C R96, R97, R96, RZ ;  /* 0x000000606160723e */ /* 0x000fc400048070ff */
[----:B------:R-:W-:Y:S02]  /*b710*/  F2FP.SATFINITE.E4M3.F32.PACK_AB_MERGE_C R98, R99, R98, RZ ;  /* 0x000000626362723e */ /* 0x000fe400048070ff */
[----:B------:R-:W-:Y:S02]  /*b720*/  F2FP.SATFINITE.E4M3.F32.PACK_AB_MERGE_C R100, R101, R100, RZ ;  /* 0x000000646564723e */ /* 0x000fe400048070ff */
[----:B------:R-:W-:Y:S02]  /*b730*/  F2FP.SATFINITE.E4M3.F32.PACK_AB_MERGE_C R102, R103, R102, RZ ;  /* 0x000000666766723e */ /* 0x000fe400048070ff */
[----:B------:R-:W-:Y:S01]  /*b740*/  LOP3.LUT R27, R25, 0x20, RZ, 0x3c, !PT ;  /* 0x00000020191b7812 */ /* 0x000fe200078e3cff */
        /* <DEDUP_REMOVED lines=24> */
[----:B----4-:R1:W-:Y:S04]  /*b8d0*/  STS.U16 [R27+UR42], R47 ;  /* 0x0000002f1b007988 */ /* 0x0103e8000800042a */
[----:B--2---:R2:W-:Y:S04]  /*b8e0*/  STS.U16 [R27+UR42+0x400], R45 ;  /* 0x0004002d1b007988 */ /* 0x0045e8000800042a */
[----:B-1----:R-:W4:Y:S04]  /*b8f0*/  LDL.LU R47, [R1+0x624] ;  /* 0x00062400012f7983 */ /* 0x002f280000300800 */
[----:B---3--:R1:W-:Y:S04]  /*b900*/  STS.U16 [R27+UR42+0x8], R43 ;  /* 0x0000082b1b007988 */ /* 0x0083e8000800042a */
[----:B--2---:R-:W2:Y:S04]  /*b910*/  LDL.LU R45, [R1+0x620] ;  /* 0x00062000012d7983 */ /* 0x004ea80000300800 */
[----:B------:R3:W-:Y:S04]  /*b920*/  STS.U16 [R27+UR42+0x408], R41 ;  /* 0x000408291b007988 */ /* 0x0007e8000800042a */
[----:B-1----:R-:W2:Y:S04]  /*b930*/  LDL.LU R43, [R1+0x61c] ;  /* 0x00061c00012b7983 */ /* 0x002ea80000300800 */
        /* <DEDUP_REMOVED lines=8> */
[----:B------:R-:W5:Y:S01]  /*b9c0*/  LDL.LU R33, [R1+0x444] ;  /* 0x0004440001217983 */ /* 0x000f620000300800 */
        /* <DEDUP_REMOVED lines=32> */
[----:B------:R1:W-:Y:S04]  /*bbd0*/  STS.U16 [R3+UR42+0x8], R43 ;  /* 0x0000082b03007988 */ /* 0x0003e8000800042a */
[----:B--2---:R-:W2:Y:S04]  /*bbe0*/  LDL.LU R45, [R1+0x610] ;  /* 0x00061000012d7983 */ /* 0x004ea80000300800 */
[----:B---3--:R3:W-:Y:S04]  /*bbf0*/  STS.U16 [R3+UR42+0x408], R41 ;  /* 0x0004082903007988 */ /* 0x0087e8000800042a */
[----:B-1----:R-:W2:Y:S04]  /*bc00*/  LDL.LU R43, [R1+0x60c] ;  /* 0x00060c00012b7983 */ /* 0x002ea80000300800 */
[----:B------:R1:W-:Y:S04]  /*bc10*/  STS.U16 [R3+UR42+0x8000], R39 ;  /* 0x0080002703007988 */ /* 0x0003e8000800042a */
[----:B---3--:R-:W3:Y:S04]  /*bc20*/  LDL.LU R41, [R1+0x608] ;  /* 0x0006080001297983 */ /* 0x008ee80000300800 */
[----:B-----5:R5:W-:Y:S04]  /*bc30*/  STS.U16 [R3+UR42+0x8400], R37 ;  /* 0x0084002503007988 */ /* 0x020be8000800042a */
        /* <DEDUP_REMOVED lines=55> */
[----:B------:R-:W-:Y:S02]  /*bfb0*/  F2FP.SATFINITE.E4M3.F32.PACK_AB_MERGE_C R122, R123, R122, RZ ;  /* 0x0000007a7b7a723e */ /* 0x000fe400048070ff */
[----:B------:R-:W-:Y:S02]  /*bfc0*/  F2FP.SATFINITE.E4M3.F32.PACK_AB_MERGE_C R124, R125, R124, RZ ;  /* 0x0000007c7d7c723e */ /* 0x000fe400048070ff */
[----:B------:R-:W-:-:S02]  /*bfd0*/  F2FP.SATFINITE.E4M3.F32.PACK_AB_MERGE_C R126, R127, R126, RZ ;  /* 0x0000007e7f7e723e */ /* 0x000fc400048070ff */
        /* <DEDUP_REMOVED lines=42> */
[----:B------:R-:W-:Y:S01]  /*c280*/  F2FP.SATFINITE.E4M3.F32.PACK_AB_MERGE_C R66, R67, R66, RZ ;  /* 0x000000424342723e */ /* 0x000fe200048070ff */
[----:B------:R1:W-:Y:S01]  /*c290*/  STS.U16 [R3+UR42+0xa408], R21 ;  /* 0x00a4081503007988 */ /* 0x0003e2000800042a */
[----:B------:R-:W-:Y:S02]  /*c2a0*/  F2FP.SATFINITE.E4M3.F32.PACK_AB_MERGE_C R68, R69, R68, RZ ;  /* 0x000000444544723e */ /* 0x000fe400048070ff */
[----:B------:R-:W-:Y:S02]  /*c2b0*/  F2FP.SATFINITE.E4M3.F32.PACK_AB_MERGE_C R70, R71, R70, RZ ;  /* 0x000000464746723e */ /* 0x000fe400048070ff */
[----:B------:R-:W-:Y:S02]  /*c2c0*/  F2FP.SATFINITE.E4M3.F32.PACK_AB_MERGE_C R128, R129, R128, RZ ;  /* 0x000000808180723e */ /* 0x000fe400048070ff */
[----:B------:R-:W-:Y:S02]  /*c2d0*/  F2FP.SATFINITE.E4M3.F32.PACK_AB_MERGE_C R130, R131, R130, RZ ;  /* 0x000000828382723e */ /* 0x000fe400048070ff */
[----:B------:R-:W-:-:S02]  /*c2e0*/  F2FP.SATFINITE.E4M3.F32.PACK_AB_MERGE_C R132, R133, R132, RZ ;  /* 0x000000848584723e */ /* 0x000fc400048070ff */
[----:B------:R-:W-:Y:S02]  /*c2f0*/  F2FP.SATFINITE.E4M3.F32.PACK_AB_MERGE_C R134, R135, R134, RZ ;  /* 0x000000868786723e */ /* 0x000fe400048070ff */
[----:B-1----:R-:W-:Y:S01]  /*c300*/  LOP3.LUT R21, R25, 0x60, RZ, 0x3c, !PT ;  /* 0x0000006019157812 */ /* 0x002fe200078e3cff */
        /* <DEDUP_REMOVED lines=103> */
[----:B------:R-:W-:Y:S01]  /*c980*/  STS.U16 [R25+UR42+0xe408], R150 ;  /* 0x00e4089619007988 */ /* 0x000fe2000800042a */
[----:B------:R-:W-:-:S03]  /*c990*/  SHF.R.U32.HI R31, RZ, 0x5, R57 ;  /* 0x00000005ff1f7819 */ /* 0x000fc60000011639 */
[----:B----4-:R-:W-:Y:S04]  /*c9a0*/  STS.U16 [R25+UR42], R47 ;  /* 0x0000002f19007988 */ /* 0x010fe8000800042a */
[----:B--2---:R-:W-:Y:S04]  /*c9b0*/  STS.U16 [R25+UR42+0x400], R45 ;  /* 0x0004002d19007988 */ /* 0x004fe8000800042a */
[----:B------:R-:W-:Y:S04]  /*c9c0*/  STS.U16 [R25+UR42+0x8], R43 ;  /* 0x0000082b19007988 */ /* 0x000fe8000800042a */
[----:B---3--:R-:W-:Y:S04]  /*c9d0*/  STS.U16 [R25+UR42+0x408], R41 ;  /* 0x0004082919007988 */ /* 0x008fe8000800042a */
[----:B------:R-:W-:Y:S04]  /*c9e0*/  STS.U16 [R25+UR42+0x8000], R39 ;  /* 0x0080002719007988 */ /* 0x000fe8000800042a */
[----:B-----5:R-:W-:Y:S04]  /*c9f0*/  STS.U16 [R25+UR42+0x8400], R37 ;  /* 0x0084002519007988 */ /* 0x020fe8000800042a */
[----:B------:R-:W-:Y:S04]  /*ca00*/  STS.U16 [R25+UR42+0x8008], R35 ;  /* 0x0080082319007988 */ /* 0x000fe8000800042a */
[----:B------:R-:W-:Y:S01]  /*ca10*/  STS.U16 [R25+UR42+0x8408], R33 ;  /* 0x0084082119007988 */ /* 0x000fe2000800042a */
[----:B------:R1:W-:Y:S06]  /*ca20*/  MEMBAR.ALL.CTA ;  /* 0x0000000000007992 */ /* 0x0003ec0000008000 */
[----:B-1----:R-:W1:Y:S01]  /*ca30*/  FENCE.VIEW.ASYNC.S ;  /* 0x00000000000073c6 */ /* 0x002e620000000000 */
[----:B------:R-:W-:Y:S01]  /*ca40*/  R2UR UR12, R31 ;  /* 0x000000001f0c72ca */ /* 0x000fe200000e0000 */
[----:B-1----:R-:W-:Y:S01]  /*ca50*/  BAR.SYNC.DEFER_BLOCKING 0x0 ;  /* 0x0000000000007b1d */ /* 0x002fe20000010000 */
[----:B------:R-:W-:-:S02]  /*ca60*/  ELECT P0, URZ, PT ;  /* 0x00000000003f782f */ /* 0x000fc40003800000 */
[----:B------:R-:W-:-:S04]  /*ca70*/  LOP3.LUT R57, R57, 0x7f, RZ, 0xc0, !PT ;  /* 0x0000007f39397812 */ /* 0x000fc800078ec0ff */
[----:B------:R-:W-:-:S05]  /*ca80*/  ISETP.LT.U32.AND P0, PT, R57, 0x40, P0 ;  /* 0x000000403900780c */ /* 0x000fca0000701070 */
[----:B------:R-:W-:-:S04]  /*ca90*/  ULOP3.LUT UR12, UR12, 0x1, URZ, 0xc0, !UPT ;  /* 0x000000010c0c7892 */ /* 0x000fc8000f8ec03f */
[----:B------:R-:W-:Y:S02]  /*caa0*/  ULEA UR17, UR12, UR15, 0x7 ;  /* 0x0000000f0c117291 */ /* 0x000fe4000f8e383f */
[----:B------:R-:W-:Y:S02]  /*cab0*/  ULEA UR16, UR12, UR42, 0xf ;  /* 0x0000002a0c107291 */ /* 0x000fe4000f8e783f */
[----:B------:R-:W-:Y:S01]  /*cac0*/  VOTEU.ANY UP0, P0 ;  /* 0x00000000003f7886 */ /* 0x000fe20000000100 */
[----:B------:R-:W-:Y:S01]  /*cad0*/  VOTEU.ANY UP1, P0 ;  /* 0x00000000003f7886 */ /* 0x000fe20000020100 */
[----:B------:R-:W-:-:S03]  /*cae0*/  UMOV UR18, UR19 ;  /* 0x0000001300127c82 */ /* 0x000fc60008000000 */
[----:B------:R-:W-:Y:S01]  /*caf0*/  @UP0 UMOV UR12, UR10 ;  /* 0x0000000a000c0c82 */ /* 0x000fe20008000000 */
[----:B------:R-:W-:Y:S02]  /*cb00*/  @UP0 UMOV UR13, UR11 ;  /* 0x0000000b000d0c82 */ /* 0x000fe40008000000 */
[----:B------:R1:W-:Y:S01]  /*cb10*/  @UP1 UTMASTG.2D [UR16], [UR12] ;  /* 0x000000100c0013b5 */ /* 0x0003e20008008000 */
[----:B------:R0:W-:Y:S01]  /*cb20*/  UTMACMDFLUSH ;  /* 0x00000000000079b7 */ /* 0x0001e20000000000 */
[----:B------:R-:W-:-:S04]  /*cb30*/  DEPBAR.LE SB0, 0x0 ;  /* 0x000080000000791a */ /* 0x000fc80000000000 */
[----:B------:R-:W-:Y:S06]  /*cb40*/  BAR.SYNC.DEFER_BLOCKING 0x0 ;  /* 0x0000000000007b1d */ /* 0x000fec0000010000 */
[----:B-1----:R-:W-:Y:S05]  /*cb50*/  EXIT ;  /* 0x000000000000794d */ /* 0x002fea0003800000 */
.L_x_49:
[----:B------:R-:W1:Y:S02]  /*cb60*/  SYNCS.PHASECHK.TRANS64.TRYWAIT P0, [UR24+0x40000], R0 ;  /* 0x04000000ff0075a7 */ /* 0x000e640008000158 */
[----:B-1----:R-:W-:Y:S05]  /*cb70*/  @!P0 BRA `(.L_x_49) ;  /* 0xfffffffc00f88947 */ /* 0x002fea000383ffff */
[----:B------:R-:W-:Y:S05]  /*cb80*/  BRA `(.L_x_51) ;  /* 0xffffff8000b07947 */ /* 0x000fea000383ffff */
.L_x_52:
[----:B------:R-:W-:-:S00]  /*cb90*/  BRA `(.L_x_52) ;  /* 0xfffffffc00fc7947 */ /* 0x000fc0000383ffff */
[----:B------:R-:W-:-:S00]  /*cba0*/  NOP ;  /* 0x0000000000007918 */ /* 0x000fc00000000000 */
        /* <DEDUP_REMOVED lines=13> */
.L_x_53:


//--------------------- .nv.shared.gluon_wgmma    --------------------------
	.section	.nv.shared.gluon_wgmma,"aw",@nobits
	.sectionflags	@""
	.align	16
	.zero		1024


//--------------------- .nv.shared.reserved.0     --------------------------
	.section	.nv.shared.reserved.0,"aw",@nobits
	.weak		__nv_reservedSMEM_offset_0_alias
	.size		__nv_reservedSMEM_offset_0_alias, 0, 0
	.other		__nv_reservedSMEM_offset_0_alias,@"STO_CUDA_RESERVED_SHARED STV_DEFAULT"
__nv_reservedSMEM_offset_0_alias:
	.zero		0


//--------------------- .nv.constant0.gluon_wgmma --------------------------
	.section	.nv.constant0.gluon_wgmma,"a",@progbits
	.sectionflags	@""
	.align	4
.nv.constant0.gluon_wgmma:
	.zero		608


//--------------------- SYMBOLS --------------------------

	.type		.nv.reservedSmem.offset0,@object
	.size		.nv.reservedSmem.offset0,0x4
